# CuTe-DSL kernel — source=cudnn_frontend_dsl family=grouped_gemm_swiglu
# config = {"ab_dtype": "Float4E2M1FN", "sf_vec": 16, "d_dtype": "Float8E4M3FN", "vector_f32": true, "mma_mn": [128, 128], "cluster_mn": [1, 1]}


// ===== COMPILED SASS (sm_100a) =====

	.target	sm_100a

	.elftype	@"ET_EXEC"


//--------------------- .note.nv.tkinfo           --------------------------
	.section	.note.nv.tkinfo,"",@"SHT_NOTE"
	.sectionflags	@"SHF_NOTE_NV_TKINFO"
	.tkinfo
        /*0018*/ 	.word	0x00000081
        /*0030*/ 	.string	""
        /*0030*/ 	.string	"ptxas"
        /*0030*/ 	.string	"Cuda compilation tools, release 12.9, V12.9.83"
        /*0030*/ 	.string	"Build system must define TOOLS_VERSION_EXTENDED"
        /*0030*/ 	.string	"-O 3 -arch sm_100a "



//--------------------- .note.nv.cuver            --------------------------
	.section	.note.nv.cuver,"",@"SHT_NOTE"
	.sectionflags	@"SHF_NOTE_NV_CUVER"
        /*0018*/ 	.short	0x0001
        /*001a*/ 	.short	0x0064
        /*001c*/ 	.short	0x0001
        /*001e*/ 	.short	0x0000
        /*0020*/ 	.short	0x0001
        /*0022*/ 	.short	0x0000


//--------------------- .nv.info                  --------------------------
	.section	.nv.info,"",@"SHT_CUDA_INFO"
	.align	4


	//----- nvinfo : EIATTR_REGCOUNT
	.align		4
        /*0000*/ 	.byte	0x04, 0x2f
        /*0002*/ 	.short	(.L_4 - .L_3)
	.align		4
.L_3:
        /*0004*/ 	.word	index@(kernel_cutlass_kernel_cudnngrouped_gemmgrouped_gemm_swiglugrouped_gemm_swiglu_quantBlockScaledContiguousGroupedGemmKernel_object_at__TiledMMA_ThrLayoutVMNK11110000_PermutationMNK____MMAAt_0)
        /*0008*/ 	.word	0x00000083


	//----- nvinfo : EIATTR_FRAME_SIZE
	.align		4
.L_4:
        /*000c*/ 	.byte	0x04, 0x11
        /*000e*/ 	.short	(.L_6 - .L_5)
	.align		4
.L_5:
        /*0010*/ 	.word	index@($__internal_2_$__cuda_sm10x_tcgen05_guardrail_trap_unallocated_columns_being_dealloced)
        /*0014*/ 	.word	0x00000000


	//----- nvinfo : EIATTR_FRAME_SIZE
	.align		4
.L_6:
        /*0018*/ 	.byte	0x04, 0x11
        /*001a*/ 	.short	(.L_8 - .L_7)
	.align		4
.L_7:
        /*001c*/ 	.word	index@($__internal_1_$__cuda_sm10x_tcgen05_guardrail_trap_phase_invalid_during_alloc)
        /*0020*/ 	.word	0x00000000


	//----- nvinfo : EIATTR_FRAME_SIZE
	.align		4
.L_8:
        /*0024*/ 	.byte	0x04, 0x11
        /*0026*/ 	.short	(.L_10 - .L_9)
	.align		4
.L_9:
        /*0028*/ 	.word	index@($__internal_0_$__cuda_sm10x_tcgen05_guardrail_trap_col_being_dealloced_not_returned_by_alloc)
        /*002c*/ 	.word	0x00000000


	//----- nvinfo : EIATTR_FRAME_SIZE
	.align		4
.L_10:
        /*0030*/ 	.byte	0x04, 0x11
        /*0032*/ 	.short	(.L_12 - .L_11)
	.align		4
.L_11:
        /*0034*/ 	.word	index@(kernel_cutlass_kernel_cudnngrouped_gemmgrouped_gemm_swiglugrouped_gemm_swiglu_quantBlockScaledContiguousGroupedGemmKernel_object_at__TiledMMA_ThrLayoutVMNK11110000_PermutationMNK____MMAAt_0)
        /*0038*/ 	.word	0x00000000


	//----- nvinfo : EIATTR_MIN_STACK_SIZE
	.align		4
.L_12:
        /*003c*/ 	.byte	0x04, 0x12
        /*003e*/ 	.short	(.L_14 - .L_13)
	.align		4
.L_13:
        /*0040*/ 	.word	index@(kernel_cutlass_kernel_cudnngrouped_gemmgrouped_gemm_swiglugrouped_gemm_swiglu_quantBlockScaledContiguousGroupedGemmKernel_object_at__TiledMMA_ThrLayoutVMNK11110000_PermutationMNK____MMAAt_0)
        /*0044*/ 	.word	0x00000000
.L_14:


//--------------------- .nv.info.kernel_cutlass_kernel_cudnngrouped_gemmgrouped_gemm_swiglugrouped_gemm_swiglu_quantBlockScaledContiguousGroupedGemmKernel_object_at__TiledMMA_ThrLayoutVMNK11110000_PermutationMNK____MMAAt_0 --------------------------
	.section	.nv.info.kernel_cutlass_kernel_cudnngrouped_gemmgrouped_gemm_swiglugrouped_gemm_swiglu_quantBlockScaledContiguousGroupedGemmKernel_object_at__TiledMMA_ThrLayoutVMNK11110000_PermutationMNK____MMAAt_0,"",@"SHT_CUDA_INFO"
	.sectionflags	@""
	.align	4


	//----- nvinfo : EIATTR_CUDA_API_VERSION
	.align		4
        /*0000*/ 	.byte	0x04, 0x37
        /*0002*/ 	.short	(.L_16 - .L_15)
.L_15:
        /*0004*/ 	.word	0x00000081


	//----- nvinfo : EIATTR_KPARAM_INFO
	.align		4
.L_16:
        /*0008*/ 	.byte	0x04, 0x17
        /*000a*/ 	.short	(.L_18 - .L_17)
.L_17:
        /*000c*/ 	.word	0x00000000
        /*0010*/ 	.short	0x000f
        /*0012*/ 	.short	0x03f8
        /*0014*/ 	.byte	0x00, 0xf0, 0x31, 0x00


	//----- nvinfo : EIATTR_KPARAM_INFO
	.align		4
.L_18:
        /*0018*/ 	.byte	0x04, 0x17
        /*001a*/ 	.short	(.L_20 - .L_19)
.L_19:
        /*001c*/ 	.word	0x00000000
        /*0020*/ 	.short	0x000e
        /*0022*/ 	.short	0x03ec
        /*0024*/ 	.byte	0x00, 0xf0, 0x31, 0x00


	//----- nvinfo : EIATTR_KPARAM_INFO
	.align		4
.L_20:
        /*0028*/ 	.byte	0x04, 0x17
        /*002a*/ 	.short	(.L_22 - .L_21)
.L_21:
        /*002c*/ 	.word	0x00000000
        /*0030*/ 	.short	0x000d
        /*0032*/ 	.short	0x03e0
        /*0034*/ 	.byte	0x00, 0xf0, 0x31, 0x00


	//----- nvinfo : EIATTR_KPARAM_INFO
	.align		4
.L_22:
        /*0038*/ 	.byte	0x04, 0x17
        /*003a*/ 	.short	(.L_24 - .L_23)
.L_23:
        /*003c*/ 	.word	0x00000000
        /*0040*/ 	.short	0x000c
        /*0042*/ 	.short	0x03d8
        /*0044*/ 	.byte	0x00, 0xf0, 0x21, 0x00


	//----- nvinfo : EIATTR_KPARAM_INFO
	.align		4
.L_24:
        /*0048*/ 	.byte	0x04, 0x17
        /*004a*/ 	.short	(.L_26 - .L_25)
.L_25:
        /*004c*/ 	.word	0x00000000
        /*0050*/ 	.short	0x000b
        /*0052*/ 	.short	0x03d0
        /*0054*/ 	.byte	0x00, 0xf0, 0x21, 0x00


	//----- nvinfo : EIATTR_KPARAM_INFO
	.align		4
.L_26:
        /*0058*/ 	.byte	0x04, 0x17
        /*005a*/ 	.short	(.L_28 - .L_27)
.L_27:
        /*005c*/ 	.word	0x00000000
        /*0060*/ 	.short	0x000a
        /*0062*/ 	.short	0x03c8
        /*0064*/ 	.byte	0x00, 0xf0, 0x21, 0x00


	//----- nvinfo : EIATTR_KPARAM_INFO
	.align		4
.L_28:
        /*0068*/ 	.byte	0x04, 0x17
        /*006a*/ 	.short	(.L_30 - .L_29)
.L_29:
        /*006c*/ 	.word	0x00000000
        /*0070*/ 	.short	0x0009
        /*0072*/ 	.short	0x03c0
        /*0074*/ 	.byte	0x00, 0xf0, 0x21, 0x00


	//----- nvinfo : EIATTR_KPARAM_INFO
	.align		4
.L_30:
        /*0078*/ 	.byte	0x04, 0x17
        /*007a*/ 	.short	(.L_32 - .L_31)
.L_31:
        /*007c*/ 	.word	0x00000000
        /*0080*/ 	.short	0x0008
        /*0082*/ 	.short	0x0340
        /*0084*/ 	.byte	0x00, 0xf0, 0x01, 0x02


	//----- nvinfo : EIATTR_KPARAM_INFO
	.align		4
.L_32:
        /*0088*/ 	.byte	0x04, 0x17
        /*008a*/ 	.short	(.L_34 - .L_33)
.L_33:
        /*008c*/ 	.word	0x00000000
        /*0090*/ 	.short	0x0007
        /*0092*/ 	.short	0x02c0
        /*0094*/ 	.byte	0x00, 0xf0, 0x01, 0x02


	//----- nvinfo : EIATTR_KPARAM_INFO
	.align		4
.L_34:
        /*0098*/ 	.byte	0x04, 0x17
        /*009a*/ 	.short	(.L_36 - .L_35)
.L_35:
        /*009c*/ 	.word	0x00000000
        /*00a0*/ 	.short	0x0006
        /*00a2*/ 	.short	0x0240
        /*00a4*/ 	.byte	0x00, 0xf0, 0x01, 0x02


	//----- nvinfo : EIATTR_KPARAM_INFO
	.align		4
.L_36:
        /*00a8*/ 	.byte	0x04, 0x17
        /*00aa*/ 	.short	(.L_38 - .L_37)
.L_37:
        /*00ac*/ 	.word	0x00000000
        /*00b0*/ 	.short	0x0005
        /*00b2*/ 	.short	0x01c0
        /*00b4*/ 	.byte	0x00, 0xf0, 0x01, 0x02


	//----- nvinfo : EIATTR_KPARAM_INFO
	.align		4
.L_38:
        /*00b8*/ 	.byte	0x04, 0x17
        /*00ba*/ 	.short	(.L_40 - .L_39)
.L_39:
        /*00bc*/ 	.word	0x00000000
        /*00c0*/ 	.short	0x0004
        /*00c2*/ 	.short	0x0140
        /*00c4*/ 	.byte	0x00, 0xf0, 0x01, 0x02


	//----- nvinfo : EIATTR_KPARAM_INFO
	.align		4
.L_40:
        /*00c8*/ 	.byte	0x04, 0x17
        /*00ca*/ 	.short	(.L_42 - .L_41)
.L_41:
        /*00cc*/ 	.word	0x00000000
        /*00d0*/ 	.short	0x0003
        /*00d2*/ 	.short	0x00c0
        /*00d4*/ 	.byte	0x00, 0xf0, 0x01, 0x02


	//----- nvinfo : EIATTR_KPARAM_INFO
	.align		4
.L_42:
        /*00d8*/ 	.byte	0x04, 0x17
        /*00da*/ 	.short	(.L_44 - .L_43)
.L_43:
        /*00dc*/ 	.word	0x00000000
        /*00e0*/ 	.short	0x0002
        /*00e2*/ 	.short	0x0040
        /*00e4*/ 	.byte	0x00, 0xf0, 0x01, 0x02


	//----- nvinfo : EIATTR_KPARAM_INFO
	.align		4
.L_44:
        /*00e8*/ 	.byte	0x04, 0x17
        /*00ea*/ 	.short	(.L_46 - .L_45)
.L_45:
        /*00ec*/ 	.word	0x00000000
        /*00f0*/ 	.short	0x0001
        /*00f2*/ 	.short	0x000c
        /*00f4*/ 	.byte	0x00, 0xf0, 0x31, 0x00


	//----- nvinfo : EIATTR_KPARAM_INFO
	.align		4
.L_46:
        /*00f8*/ 	.byte	0x04, 0x17
        /*00fa*/ 	.short	(.L_48 - .L_47)
.L_47:
        /*00fc*/ 	.word	0x00000000
        /*0100*/ 	.short	0x0000
        /*0102*/ 	.short	0x0000
        /*0104*/ 	.byte	0x00, 0xf0, 0x31, 0x00


	//----- nvinfo : EIATTR_AT_ENTRY_FRAGMENTS
	.align		4
.L_48:
        /*0108*/ 	.byte	0x04, 0x4f
        /*010a*/ 	.short	(.L_50 - .L_49)


	//   ....[0]....
.L_49:
        /*010c*/ 	.word	0x00000004


	//----- nvinfo : EIATTR_RESERVED_SMEM_USED
	.align		4
.L_50:
        /*0110*/ 	.byte	0x01, 0x41
	.zero		2


	//----- nvinfo : EIATTR_SPARSE_MMA_MASK
	.align		4
        /*0114*/ 	.byte	0x03, 0x50
        /*0116*/ 	.short	0x0000


	//----- nvinfo : EIATTR_TCGEN05_1CTA_USED
	.align		4
        /*0118*/ 	.byte	0x01, 0x51
	.zero		2


	//----- nvinfo : EIATTR_MAXREG_COUNT
	.align		4
        /*011c*/ 	.byte	0x03, 0x1b
        /*011e*/ 	.short	0x00ff


	//----- nvinfo : EIATTR_NUM_BARRIERS
	.align		4
        /*0120*/ 	.byte	0x02, 0x4c
        /*0122*/ 	.byte	0x05
	.zero		1


	//----- nvinfo : EIATTR_INT_WARP_WIDE_INSTR_OFFSETS
	.align		4
        /*0124*/ 	.byte	0x04, 0x31
        /*0126*/ 	.short	(.L_52 - .L_51)


	//   ....[0]....
.L_51:
        /*0128*/ 	.word	0x00004690


	//   ....[1]....
        /*012c*/ 	.word	0x000046d0


	//----- nvinfo : EIATTR_COOP_GROUP_MASK_REGIDS
	.align		4
.L_52:
        /*0130*/ 	.byte	0x04, 0x29
        /*0132*/ 	.short	(.L_54 - .L_53)


	//   ....[0]....
.L_53:
        /*0134*/ 	.word	0xffffffff


	//   ....[1]....
        /*0138*/ 	.word	0xffffffff


	//   ....[2]....
        /*013c*/ 	.word	0xffffffff


	//   ....[3]....
        /*0140*/ 	.word	0xffffffff


	//   ....[4]....
        /*0144*/ 	.word	0xffffffff


	//   ....[5]....
        /*0148*/ 	.word	0xffffffff


	//   ....[6]....
        /*014c*/ 	.word	0xffffffff


	//   ....[7]....
        /*0150*/ 	.word	0xffffffff


	//   ....[8]....
        /*0154*/ 	.word	0xffffffff


	//----- nvinfo : EIATTR_COOP_GROUP_INSTR_OFFSETS
	.align		4
.L_54:
        /*0158*/ 	.byte	0x04, 0x28
        /*015a*/ 	.short	(.L_56 - .L_55)


	//   ....[0]....
.L_55:
        /*015c*/ 	.word	0x000000b0


	//   ....[1]....
        /*0160*/ 	.word	0x000009a0


	//   ....[2]....
        /*0164*/ 	.word	0x00000be0


	//   ....[3]....
        /*0168*/ 	.word	0x00000c40


	//   ....[4]....
        /*016c*/ 	.word	0x000025e0


	//   ....[5]....
        /*0170*/ 	.word	0x000028a0


	//   ....[6]....
        /*0174*/ 	.word	0x00004280


	//   ....[7]....
        /*0178*/ 	.word	0x00004530


	//   ....[8]....
        /*017c*/ 	.word	0x00004780


	//----- nvinfo : EIATTR_VRC_CTA_INIT_COUNT
	.align		4
.L_56:
        /*0180*/ 	.byte	0x02, 0x4a
        /*0182*/ 	.byte	0x80
	.zero		1


	//----- nvinfo : EIATTR_MBARRIER_INSTR_OFFSETS
	.align		4
        /*0184*/ 	.byte	0x04, 0x39
        /*0186*/ 	.short	(.L_58 - .L_57)


	//   ....[0]....
.L_57:
        /*0188*/ 	.word	0x00000330
        /*018c*/ 	.word	0x000000ff
        /*0190*/ 	.word	0x00000000
        /*0194*/ 	.short	0x0100
        /*0196*/ 	.byte	0x05
	.zero		1


	//   ....[1]....
        /*0198*/ 	.word	0x00000340
        /*019c*/ 	.word	0x000000ff
        /*01a0*/ 	.word	0x00000008
        /*01a4*/ 	.short	0x0100
        /*01a6*/ 	.byte	0x05
	.zero		1


	//   ....[2]....
        /*01a8*/ 	.word	0x00000350
        /*01ac*/ 	.word	0x000000ff
        /*01b0*/ 	.word	0x00000010
        /*01b4*/ 	.short	0x0100
        /*01b6*/ 	.byte	0x05
	.zero		1


	//   ....[3]....
        /*01b8*/ 	.word	0x00000360
        /*01bc*/ 	.word	0x000000ff
        /*01c0*/ 	.word	0x00000018
        /*01c4*/ 	.short	0x0100
        /*01c6*/ 	.byte	0x05
	.zero		1


	//   ....[4]....
        /*01c8*/ 	.word	0x00000370
        /*01cc*/ 	.word	0x000000ff
        /*01d0*/ 	.word	0x00000020
        /*01d4*/ 	.short	0x0100
        /*01d6*/ 	.byte	0x05
	.zero		1


	//   ....[5]....
        /*01d8*/ 	.word	0x00000380
        /*01dc*/ 	.word	0x000000ff
        /*01e0*/ 	.word	0x00000028
        /*01e4*/ 	.short	0x0100
        /*01e6*/ 	.byte	0x05
	.zero		1


	//   ....[6]....
        /*01e8*/ 	.word	0x00000390
        /*01ec*/ 	.word	0x000000ff
        /*01f0*/ 	.word	0x00000030
        /*01f4*/ 	.short	0x0100
        /*01f6*/ 	.byte	0x05
	.zero		1


	//   ....[7]....
        /*01f8*/ 	.word	0x000003a0
        /*01fc*/ 	.word	0x000000ff
        /*0200*/ 	.word	0x00000038
        /*0204*/ 	.short	0x0100
        /*0206*/ 	.byte	0x05
	.zero		1


	//   ....[8]....
        /*0208*/ 	.word	0x000003b0
        /*020c*/ 	.word	0x000000ff
        /*0210*/ 	.word	0x00000040
        /*0214*/ 	.short	0x0100
        /*0216*/ 	.byte	0x05
	.zero		1


	//   ....[9]....
        /*0218*/ 	.word	0x000003c0
        /*021c*/ 	.word	0x000000ff
        /*0220*/ 	.word	0x00000048
        /*0224*/ 	.short	0x0100
        /*0226*/ 	.byte	0x05
	.zero		1


	//   ....[10]....
        /*0228*/ 	.word	0x000004d0
        /*022c*/ 	.word	0x000000ff
        /*0230*/ 	.word	0x00000050
        /*0234*/ 	.short	0x0100
        /*0236*/ 	.byte	0x06
	.zero		1


	//   ....[11]....
        /*0238*/ 	.word	0x000004e0
        /*023c*/ 	.word	0x000000ff
        /*0240*/ 	.word	0x00000058
        /*0244*/ 	.short	0x0100
        /*0246*/ 	.byte	0x06
	.zero		1


	//   ....[12]....
        /*0248*/ 	.word	0x000004f0
        /*024c*/ 	.word	0x000000ff
        /*0250*/ 	.word	0x00000060
        /*0254*/ 	.short	0x0100
        /*0256*/ 	.byte	0x06
	.zero		1


	//   ....[13]....
        /*0258*/ 	.word	0x00000500
        /*025c*/ 	.word	0x000000ff
        /*0260*/ 	.word	0x00000068
        /*0264*/ 	.short	0x0100
        /*0266*/ 	.byte	0x06
	.zero		1


	//   ....[14]....
        /*0268*/ 	.word	0x00000610
        /*026c*/ 	.word	0x000000ff
        /*0270*/ 	.word	0x00000070
        /*0274*/ 	.short	0x0100
        /*0276*/ 	.byte	0x06
	.zero		1


	//   ....[15]....
        /*0278*/ 	.word	0x00000620
        /*027c*/ 	.word	0x000000ff
        /*0280*/ 	.word	0x00000078
        /*0284*/ 	.short	0x0100
        /*0286*/ 	.byte	0x06
	.zero		1


	//   ....[16]....
        /*0288*/ 	.word	0x00000630
        /*028c*/ 	.word	0x000000ff
        /*0290*/ 	.word	0x00000080
        /*0294*/ 	.short	0x0100
        /*0296*/ 	.byte	0x06
	.zero		1


	//   ....[17]....
        /*0298*/ 	.word	0x00000640
        /*029c*/ 	.word	0x000000ff
        /*02a0*/ 	.word	0x00000088
        /*02a4*/ 	.short	0x0100
        /*02a6*/ 	.byte	0x06
	.zero		1


	//   ....[18]....
        /*02a8*/ 	.word	0x00000ca0
        /*02ac*/ 	.word	0x0000000e
        /*02b0*/ 	.word	0x00000080
        /*02b4*/ 	.short	0x010a
        /*02b6*/ 	.byte	0xff
	.zero		1


	//   ....[19]....
        /*02b8*/ 	.word	0x00000d80
        /*02bc*/ 	.word	0x0000000e
        /*02c0*/ 	.word	0x00000070
        /*02c4*/ 	.short	0x0101
        /*02c6*/ 	.byte	0xff
	.zero		1


	//   ....[20]....
        /*02c8*/ 	.word	0x00000f90
        /*02cc*/ 	.word	0x00000002
        /*02d0*/ 	.word	0x00000080
        /*02d4*/ 	.short	0x010a
        /*02d6*/ 	.byte	0xff
	.zero		1


	//   ....[21]....
        /*02d8*/ 	.word	0x000010b0
        /*02dc*/ 	.word	0x00000002
        /*02e0*/ 	.word	0x00000070
        /*02e4*/ 	.short	0x0101
        /*02e6*/ 	.byte	0xff
	.zero		1


	//   ....[22]....
        /*02e8*/ 	.word	0x000010c0
        /*02ec*/ 	.word	0x00000008
        /*02f0*/ 	.word	0x00000080
        /*02f4*/ 	.short	0x010a
        /*02f6*/ 	.byte	0xff
	.zero		1


	//   ....[23]....
        /*02f8*/ 	.word	0x00001130
        /*02fc*/ 	.word	0x000000ff
        /*0300*/ 	.word	0x00000070
        /*0304*/ 	.short	0x010a
        /*0306*/ 	.byte	0x17
	.zero		1


	//   ....[24]....
        /*0308*/ 	.word	0x000011b0
        /*030c*/ 	.word	0x000000ff
        /*0310*/ 	.word	0x00000080
        /*0314*/ 	.short	0x0101
        /*0316*/ 	.byte	0x17
	.zero		1


	//   ....[25]....
        /*0318*/ 	.word	0x00001370
        /*031c*/ 	.word	0x000000ff
        /*0320*/ 	.word	0x00000028
        /*0324*/ 	.short	0x010a
        /*0326*/ 	.byte	0x05
	.zero		1


	//   ....[26]....
        /*0328*/ 	.word	0x000014b0
        /*032c*/ 	.word	0x000000ff
        /*0330*/ 	.word	0x00000028
        /*0334*/ 	.short	0x010a
        /*0336*/ 	.byte	0x05
	.zero		1


	//   ....[27]....
        /*0338*/ 	.word	0x00001600
        /*033c*/ 	.word	0x000000ff
        /*0340*/ 	.word	0x00000028
        /*0344*/ 	.short	0x010a
        /*0346*/ 	.byte	0x16
	.zero		1


	//   ....[28]....
        /*0348*/ 	.word	0x00001640
        /*034c*/ 	.word	0x00000003
        /*0350*/ 	.word	0x00000070
        /*0354*/ 	.short	0x010a
        /*0356*/ 	.byte	0xff
	.zero		1


	//   ....[29]....
        /*0358*/ 	.word	0x000016e0
        /*035c*/ 	.word	0x00000003
        /*0360*/ 	.word	0x00000080
        /*0364*/ 	.short	0x0101
        /*0366*/ 	.byte	0xff
	.zero		1


	//   ....[30]....
        /*0368*/ 	.word	0x00001890
        /*036c*/ 	.word	0x000000ff
        /*0370*/ 	.word	0x00000028
        /*0374*/ 	.short	0x010a
        /*0376*/ 	.byte	0x05
	.zero		1


	//   ....[31]....
        /*0378*/ 	.word	0x00001950
        /*037c*/ 	.word	0x000000ff
        /*0380*/ 	.word	0x00000070
        /*0384*/ 	.short	0x010a
        /*0386*/ 	.byte	0x0c
	.zero		1


	//   ....[32]....
        /*0388*/ 	.word	0x000019e0
        /*038c*/ 	.word	0x000000ff
        /*0390*/ 	.word	0x00000080
        /*0394*/ 	.short	0x0101
        /*0396*/ 	.byte	0x0c
	.zero		1


	//   ....[33]....
        /*0398*/ 	.word	0x00001e20
        /*039c*/ 	.word	0x000000ff
        /*03a0*/ 	.word	0x00000000
        /*03a4*/ 	.short	0x010a
        /*03a6*/ 	.byte	0x10
	.zero		1


	//   ....[34]....
        /*03a8*/ 	.word	0x00001e30
        /*03ac*/ 	.word	0x000000ff
        /*03b0*/ 	.word	0x00000060
        /*03b4*/ 	.short	0x010a
        /*03b6*/ 	.byte	0x12
	.zero		1


	//   ....[35]....
        /*03b8*/ 	.word	0x00001e50
        /*03bc*/ 	.word	0x000000ff
        /*03c0*/ 	.word	0x00000060
        /*03c4*/ 	.short	0x010a
        /*03c6*/ 	.byte	0x12
	.zero		1


	//   ....[36]....
        /*03c8*/ 	.word	0x00002120
        /*03cc*/ 	.word	0x000000ff
        /*03d0*/ 	.word	0x00000000
        /*03d4*/ 	.short	0x010a
        /*03d6*/ 	.byte	0x0d
	.zero		1


	//   ....[37]....
        /*03d8*/ 	.word	0x000022d0
        /*03dc*/ 	.word	0x000000ff
        /*03e0*/ 	.word	0x00000000
        /*03e4*/ 	.short	0x010a
        /*03e6*/ 	.byte	0x10
	.zero		1


	//   ....[38]....
        /*03e8*/ 	.word	0x000023c0
        /*03ec*/ 	.word	0x000000ff
        /*03f0*/ 	.word	0x00000060
        /*03f4*/ 	.short	0x010a
        /*03f6*/ 	.byte	0x10
	.zero		1


	//   ....[39]....
        /*03f8*/ 	.word	0x000023d0
        /*03fc*/ 	.word	0x00000000
        /*0400*/ 	.word	0x00000070
        /*0404*/ 	.short	0x010a
        /*0406*/ 	.byte	0xff
	.zero		1


	//   ....[40]....
        /*0408*/ 	.word	0x00002470
        /*040c*/ 	.word	0x00000000
        /*0410*/ 	.word	0x00000080
        /*0414*/ 	.short	0x0101
        /*0416*/ 	.byte	0xff
	.zero		1


	//   ....[41]....
        /*0418*/ 	.word	0x00002580
        /*041c*/ 	.word	0x00000000
        /*0420*/ 	.word	0x00000060
        /*0424*/ 	.short	0x010a
        /*0426*/ 	.byte	0xff
	.zero		1


	//   ....[42]....
        /*0428*/ 	.word	0x00002910
        /*042c*/ 	.word	0x00000057
        /*0430*/ 	.word	0x00000070
        /*0434*/ 	.short	0x010a
        /*0436*/ 	.byte	0xff
	.zero		1


	//   ....[43]....
        /*0438*/ 	.word	0x00002970
        /*043c*/ 	.word	0x00000057
        /*0440*/ 	.word	0x00000080
        /*0444*/ 	.short	0x0101
        /*0446*/ 	.byte	0xff
	.zero		1


	//   ....[44]....
        /*0448*/ 	.word	0x00002d50
        /*044c*/ 	.word	0x0000007c
        /*0450*/ 	.word	0x00000050
        /*0454*/ 	.short	0x010a
        /*0456*/ 	.byte	0xff
	.zero		1


	//   ....[45]....
        /*0458*/ 	.word	0x00004230
        /*045c*/ 	.word	0x0000007c
        /*0460*/ 	.word	0x00000060
        /*0464*/ 	.short	0x0101
        /*0466*/ 	.byte	0xff
	.zero		1


	//   ....[46]....
        /*0468*/ 	.word	0x00004240
        /*046c*/ 	.word	0x00000003
        /*0470*/ 	.word	0x00000070
        /*0474*/ 	.short	0x010a
        /*0476*/ 	.byte	0xff
	.zero		1


	//   ....[47]....
        /*0478*/ 	.word	0x00004300
        /*047c*/ 	.word	0x00000003
        /*0480*/ 	.word	0x00000080
        /*0484*/ 	.short	0x0101
        /*0486*/ 	.byte	0xff
	.zero		1


	//   ....[48]....
        /*0488*/ 	.word	0x000047d0
        /*048c*/ 	.word	0x0000000e
        /*0490*/ 	.word	0x00000080
        /*0494*/ 	.short	0x010a
        /*0496*/ 	.byte	0xff
	.zero		1


	//   ....[49]....
        /*0498*/ 	.word	0x00004830
        /*049c*/ 	.word	0x00000002
        /*04a0*/ 	.word	0x00000080
        /*04a4*/ 	.short	0x010a
        /*04a6*/ 	.byte	0xff
	.zero		1


	//   ....[50]....
        /*04a8*/ 	.word	0x00004890
        /*04ac*/ 	.word	0x00000008
        /*04b0*/ 	.word	0x00000080
        /*04b4*/ 	.short	0x010a
        /*04b6*/ 	.byte	0xff
	.zero		1


	//   ....[51]....
        /*04b8*/ 	.word	0x000048f0
        /*04bc*/ 	.word	0x00000000
        /*04c0*/ 	.word	0x00000070
        /*04c4*/ 	.short	0x010a
        /*04c6*/ 	.byte	0xff
	.zero		1


	//   ....[52]....
        /*04c8*/ 	.word	0x00004970
        /*04cc*/ 	.word	0x00000000
        /*04d0*/ 	.word	0x00000028
        /*04d4*/ 	.short	0x010a
        /*04d6*/ 	.byte	0xff
	.zero		1


	//   ....[53]....
        /*04d8*/ 	.word	0x000049d0
        /*04dc*/ 	.word	0x00000003
        /*04e0*/ 	.word	0x00000070
        /*04e4*/ 	.short	0x010a
        /*04e6*/ 	.byte	0xff
	.zero		1


	//   ....[54]....
        /*04e8*/ 	.word	0x00004a50
        /*04ec*/ 	.word	0x00000000
        /*04f0*/ 	.word	0x00000028
        /*04f4*/ 	.short	0x010a
        /*04f6*/ 	.byte	0xff
	.zero		1


	//   ....[55]....
        /*04f8*/ 	.word	0x00004ab0
        /*04fc*/ 	.word	0x00000002
        /*0500*/ 	.word	0x00000070
        /*0504*/ 	.short	0x010a
        /*0506*/ 	.byte	0xff
	.zero		1


	//   ....[56]....
        /*0508*/ 	.word	0x00004b20
        /*050c*/ 	.word	0x00000000
        /*0510*/ 	.word	0x00000060
        /*0514*/ 	.short	0x010a
        /*0516*/ 	.byte	0xff
	.zero		1


	//   ....[57]....
        /*0518*/ 	.word	0x00004ba0
        /*051c*/ 	.word	0x00000000
        /*0520*/ 	.word	0x00000000
        /*0524*/ 	.short	0x010a
        /*0526*/ 	.byte	0xff
	.zero		1


	//   ....[58]....
        /*0528*/ 	.word	0x00004c00
        /*052c*/ 	.word	0x00000000
        /*0530*/ 	.word	0x00000070
        /*0534*/ 	.short	0x010a
        /*0536*/ 	.byte	0xff
	.zero		1


	//   ....[59]....
        /*0538*/ 	.word	0x00004c60
        /*053c*/ 	.word	0x00000000
        /*0540*/ 	.word	0x00000060
        /*0544*/ 	.short	0x010a
        /*0546*/ 	.byte	0xff
	.zero		1


	//   ....[60]....
        /*0548*/ 	.word	0x00004cb0
        /*054c*/ 	.word	0x00000057
        /*0550*/ 	.word	0x00000070
        /*0554*/ 	.short	0x010a
        /*0556*/ 	.byte	0xff
	.zero		1


	//   ....[61]....
        /*0558*/ 	.word	0x00004d10
        /*055c*/ 	.word	0x0000007c
        /*0560*/ 	.word	0x00000050
        /*0564*/ 	.short	0x010a
        /*0566*/ 	.byte	0xff
	.zero		1


	//   ....[62]....
        /*0568*/ 	.word	0x00004d80
        /*056c*/ 	.word	0x00000003
        /*0570*/ 	.word	0x00000070
        /*0574*/ 	.short	0x010a
        /*0576*/ 	.byte	0xff
	.zero		1


	//----- nvinfo : EIATTR_NUM_MBARRIERS
	.align		4
.L_58:
        /*0578*/ 	.byte	0x03, 0x38
        /*057a*/ 	.short	0x0012


	//----- nvinfo : EIATTR_EXIT_INSTR_OFFSETS
	.align		4
        /*057c*/ 	.byte	0x04, 0x1c
        /*057e*/ 	.short	(.L_60 - .L_59)


	//   ....[0]....
.L_59:
        /*0580*/ 	.word	0x000025b0


	//   ....[1]....
        /*0584*/ 	.word	0x000047b0


	//----- nvinfo : EIATTR_MAX_THREADS
	.align		4
.L_60:
        /*0588*/ 	.byte	0x04, 0x05
        /*058a*/ 	.short	(.L_62 - .L_61)
.L_61:
        /*058c*/ 	.word	0x000000e0
        /*0590*/ 	.word	0x00000001
        /*0594*/ 	.word	0x00000001


	//----- nvinfo : EIATTR_CRS_STACK_SIZE
	.align		4
.L_62:
        /*0598*/ 	.byte	0x04, 0x1e
        /*059a*/ 	.short	(.L_64 - .L_63)
.L_63:
        /*059c*/ 	.word	0x00000000


	//----- nvinfo : EIATTR_CBANK_PARAM_SIZE
	.align		4
.L_64:
        /*05a0*/ 	.byte	0x03, 0x19
        /*05a2*/ 	.short	0x0404


	//----- nvinfo : EIATTR_PARAM_CBANK
	.align		4
        /*05a4*/ 	.byte	0x04, 0x0a
        /*05a6*/ 	.short	(.L_66 - .L_65)
	.align		4
.L_65:
        /*05a8*/ 	.word	index@(.nv.constant0.kernel_cutlass_kernel_cudnngrouped_gemmgrouped_gemm_swiglugrouped_gemm_swiglu_quantBlockScaledContiguousGroupedGemmKernel_object_at__TiledMMA_ThrLayoutVMNK11110000_PermutationMNK____MMAAt_0)
        /*05ac*/ 	.short	0x0380
        /*05ae*/ 	.short	0x0404


	//----- nvinfo : EIATTR_SW_WAR
	.align		4
.L_66:
        /*05b0*/ 	.byte	0x04, 0x36
        /*05b2*/ 	.short	(.L_68 - .L_67)
.L_67:
        /*05b4*/ 	.word	0x00000008
.L_68:


//--------------------- .nv.compat                --------------------------
	.section	.nv.compat,"",@"SHT_CUDA_COMPAT_INFO"
	.align	4
        /*0000*/ 	.byte	0x02, 0x02, 0x02, 0x00, 0x02, 0x05, 0x05, 0x00, 0x02, 0x03, 0x01, 0x00, 0x02, 0x06, 0x01, 0x00


//--------------------- .nv.callgraph             --------------------------
	.section	.nv.callgraph,"",@"SHT_CUDA_CALLGRAPH"
	.align	4
	.sectionentsize	8
	.align		4
        /*0000*/ 	.word	0x00000000
	.align		4
        /*0004*/ 	.word	0xffffffff
	.align		4
        /*0008*/ 	.word	0x00000000
	.align		4
        /*000c*/ 	.word	0xfffffffe
	.align		4
        /*0010*/ 	.word	0x00000000
	.align		4
        /*0014*/ 	.word	0xfffffffd
	.align		4
        /*0018*/ 	.word	0x00000000
	.align		4
        /*001c*/ 	.word	0xfffffffc


//--------------------- .text.kernel_cutlass_kernel_cudnngrouped_gemmgrouped_gemm_swiglugrouped_gemm_swiglu_quantBlockScaledContiguousGroupedGemmKernel_object_at__TiledMMA_ThrLayoutVMNK11110000_PermutationMNK____MMAAt_0 --------------------------
	.section	.text.kernel_cutlass_kernel_cudnngrouped_gemmgrouped_gemm_swiglugrouped_gemm_swiglu_quantBlockScaledContiguousGroupedGemmKernel_object_at__TiledMMA_ThrLayoutVMNK11110000_PermutationMNK____MMAAt_0,"ax",@progbits
	.align	128
        .global         kernel_cutlass_kernel_cudnngrouped_gemmgrouped_gemm_swiglugrouped_gemm_swiglu_quantBlockScaledContiguousGroupedGemmKernel_object_at__TiledMMA_ThrLayoutVMNK11110000_PermutationMNK____MMAAt_0
        .type           kernel_cutlass_kernel_cudnngrouped_gemmgrouped_gemm_swiglugrouped_gemm_swiglu_quantBlockScaledContiguousGroupedGemmKernel_object_at__TiledMMA_ThrLayoutVMNK11110000_PermutationMNK____MMAAt_0,@function
        .size           kernel_cutlass_kernel_cudnngrouped_gemmgrouped_gemm_swiglugrouped_gemm_swiglu_quantBlockScaledContiguousGroupedGemmKernel_object_at__TiledMMA_ThrLayoutVMNK11110000_PermutationMNK____MMAAt_0,(.L_x_83 - kernel_cutlass_kernel_cudnngrouped_gemmgrouped_gemm_swiglugrouped_gemm_swiglu_quantBlockScaledContiguousGroupedGemmKernel_object_at__TiledMMA_ThrLayoutVMNK11110000_PermutationMNK____MMAAt_0)
        .other          kernel_cutlass_kernel_cudnngrouped_gemmgrouped_gemm_swiglugrouped_gemm_swiglu_quantBlockScaledContiguousGroupedGemmKernel_object_at__TiledMMA_ThrLayoutVMNK11110000_PermutationMNK____MMAAt_0,@"STO_CUDA_ENTRY STV_DEFAULT"
kernel_cutlass_kernel_cudnngrouped_gemmgrouped_gemm_swiglugrouped_gemm_swiglu_quantBlockScaledContiguousGroupedGemmKernel_object_at__TiledMMA_ThrLayoutVMNK11110000_PermutationMNK____MMAAt_0:
.text.kernel_cutlass_kernel_cudnngrouped_gemmgrouped_gemm_swiglugrouped_gemm_swiglu_quantBlockScaledContiguousGroupedGemmKernel_object_at__TiledMMA_ThrLayoutVMNK11110000_PermutationMNK____MMAAt_0:
[----:B------:R-:W1:Y:S01]  /*0000*/  LDC R1, c[0x0][0x37c] ;  /* 0x0000df00ff017b82 */ /* 0x000e620000000800 */
[----:B------:R-:W2:Y:S01]  /*0010*/  S2R R3, SR_TID.Y ;  /* 0x0000000000037919 */ /* 0x000ea20000002200 */
[----:B------:R-:W3:Y:S01]  /*0020*/  LDCU UR5, c[0x0][0x360] ;  /* 0x00006c00ff0577ac */ /* 0x000ee20008000800 */
[----:B------:R-:W2:Y:S01]  /*0030*/  S2R R0, SR_TID.Z ;  /* 0x0000000000007919 */ /* 0x000ea20000002300 */
[----:B------:R-:W2:Y:S01]  /*0040*/  LDCU UR4, c[0x0][0x364] ;  /* 0x00006c80ff0477ac */ /* 0x000ea20008000800 */
[----:B------:R-:W3:Y:S01]  /*0050*/  S2R R104, SR_TID.X ;  /* 0x0000000000687919 */ /* 0x000ee20000002100 */
[----:B--2---:R-:W-:Y:S01]  /*0060*/  IMAD R3, R0, UR4, R3 ;  /* 0x0000000400037c24 */ /* 0x004fe2000f8e0203 */
[----:B------:R-:W2:Y:S03]  /*0070*/  LDCU.U8 UR4, c[0x0][0x381] ;  /* 0x00007020ff0477ac */ /* 0x000ea60008000000 */
[----:B---3--:R-:W-:Y:S01]  /*0080*/  IMAD R122, R3, UR5, R104 ;  /* 0x00000005037a7c24 */ /* 0x008fe2000f8e0268 */
[----:B------:R-:W3:Y:S04]  /*0090*/  LDCU.U8 UR5, c[0x0][0x382] ;  /* 0x00007040ff0577ac */ /* 0x000ee80008000000 */
[----:B------:R-:W-:-:S06]  /*00a0*/  SHF.R.U32.HI R122, RZ, 0x5, R122 ;  /* 0x00000005ff7a7819 */ /* 0x000fcc000001167a */
[----:B------:R-:W4:Y:S01]  /*00b0*/  SHFL.IDX PT, R122, R122, RZ, 0x1f ;  /* 0x00001fff7a7a7589 */ /* 0x000f2200000e0000 */
[----:B--2---:R-:W-:Y:S02]  /*00c0*/  ULOP3.LUT UR4, UR4, 0x1, URZ, 0xc0, !UPT ;  /* 0x0000000104047892 */ /* 0x004fe4000f8ec0ff */
[----:B---3--:R-:W-:Y:S02]  /*00d0*/  ULOP3.LUT UR5, UR5, 0x1, URZ, 0xc0, !UPT ;  /* 0x0000000105057892 */ /* 0x008fe4000f8ec0ff */
[----:B------:R-:W-:Y:S02]  /*00e0*/  UISETP.NE.U32.AND UP5, UPT, UR4, 0x1, UPT ;  /* 0x000000010400788c */ /* 0x000fe4000bfa5070 */
[----:B------:R-:W-:Y:S01]  /*00f0*/  UISETP.NE.U32.AND UP6, UPT, UR5, 0x1, UPT ;  /* 0x000000010500788c */ /* 0x000fe2000bfc5070 */
[----:B----4-:R-:W-:-:S13]  /*0100*/  ISETP.NE.AND P0, PT, R122, 0x5, PT ;  /* 0x000000057a00780c */ /* 0x010fda0003f05270 */
[----:B-1----:R-:W-:Y:S05]  /*0110*/  @P0 BRA `(.L_x_0) ;  /* 0x0000000000540947 */ /* 0x002fea0003800000 */
[----:B------:R-:W1:Y:S02]  /*0120*/  LDCU.64 UR4, c[0x0][0x348] ;  /* 0x00006900ff0477ac */ /* 0x000e640008000a00 */
[----:B-1----:R-:W-:Y:S02]  /*0130*/  UIADD3 UR14, UP0, UPT, UR4, 0x40, URZ ;  /* 0x00000040040e7890 */ /* 0x002fe4000ff1e0ff */
[----:B------:R-:W-:Y:S02]  /*0140*/  UIADD3 UR12, UP4, UPT, UR4, 0xc0, URZ ;  /* 0x000000c0040c7890 */ /* 0x000fe4000ff9e0ff */
[----:B------:R-:W-:Y:S02]  /*0150*/  UIADD3 UR10, UP3, UPT, UR4, 0x140, URZ ;  /* 0x00000140040a7890 */ /* 0x000fe4000ff7e0ff */
[----:B------:R-:W-:Y:S02]  /*0160*/  UIADD3 UR8, UP2, UPT, UR4, 0x1c0, URZ ;  /* 0x000001c004087890 */ /* 0x000fe4000ff5e0ff */
[----:B------:R-:W-:-:S02]  /*0170*/  UIADD3 UR6, UP1, UPT, UR4, 0x240, URZ ;  /* 0x0000024004067890 */ /* 0x000fc4000ff3e0ff */
[----:B------:R-:W-:Y:S02]  /*0180*/  UIADD3.X UR15, UPT, UPT, URZ, UR5, URZ, UP0, !UPT ;  /* 0x00000005ff0f7290 */ /* 0x000fe400087fe4ff */
[----:B------:R-:W-:Y:S02]  /*0190*/  UIADD3 UR4, UP0, UPT, UR4, 0x2c0, URZ ;  /* 0x000002c004047890 */ /* 0x000fe4000ff1e0ff */
[----:B------:R-:W-:Y:S02]  /*01a0*/  UIADD3.X UR13, UPT, UPT, URZ, UR5, URZ, UP4, !UPT ;  /* 0x00000005ff0d7290 */ /* 0x000fe4000a7fe4ff */
[----:B------:R-:W-:Y:S02]  /*01b0*/  UIADD3.X UR11, UPT, UPT, URZ, UR5, URZ, UP3, !UPT ;  /* 0x00000005ff0b7290 */ /* 0x000fe40009ffe4ff */
[----:B------:R-:W-:Y:S01]  /*01c0*/  UIADD3.X UR9, UPT, UPT, URZ, UR5, URZ, UP2, !UPT ;  /* 0x00000005ff097290 */ /* 0x000fe200097fe4ff */
[----:B------:R1:W-:Y:S01]  /*01d0*/  UTMACCTL.PF [UR14] ;  /* 0x000000000e0079b9 */ /* 0x0003e20008040000 */
[----:B------:R-:W-:-:S03]  /*01e0*/  UIADD3.X UR7, UPT, UPT, URZ, UR5, URZ, UP1, !UPT ;  /* 0x00000005ff077290 */ /* 0x000fc60008ffe4ff */
[----:B------:R1:W-:Y:S01]  /*01f0*/  UTMACCTL.PF [UR12] ;  /* 0x000000000c0079b9 */ /* 0x0003e20008040000 */
[----:B------:R-:W-:Y:S01]  /*0200*/  UIADD3.X UR5, UPT, UPT, URZ, UR5, URZ, UP0, !UPT ;  /* 0x00000005ff057290 */ /* 0x000fe200087fe4ff */
[----:B------:R1:W-:Y:S02]  /*0210*/  UTMACCTL.PF [UR10] ;  /* 0x000000000a0079b9 */ /* 0x0003e40008040000 */
[----:B------:R1:W-:Y:S02]  /*0220*/  UTMACCTL.PF [UR8] ;  /* 0x00000000080079b9 */ /* 0x0003e40008040000 */
[----:B------:R1:W-:Y:S04]  /*0230*/  UTMACCTL.PF [UR6] ;  /* 0x00000000060079b9 */ /* 0x0003e80008040000 */
[----:B------:R1:W-:Y:S01]  /*0240*/  UTMACCTL.PF [UR4] ;  /* 0x00000000040079b9 */ /* 0x0003e20008040000 */
[----:B------:R-:W-:Y:S01]  /*0250*/  UPLOP3.LUT UP4, UPT, UPT, UPT, UPT, 0x40, 0x4 ;  /* 0x000000000004789c */ /* 0x000fe20003f8e870 */
[----:B-1----:R-:W-:Y:S10]  /*0260*/  BRA `(.L_x_1) ;  /* 0x00000000005c7947 */ /* 0x002ff40003800000 */
.L_x_0:
[----:B------:R-:W-:Y:S01]  /*0270*/  ISETP.NE.AND P0, PT, R122, RZ, PT ;  /* 0x000000ff7a00720c */ /* 0x000fe20003f05270 */
[----:B------:R-:W-:-:S12]  /*0280*/  UPLOP3.LUT UP4, UPT, UPT, UPT, UPT, 0x40, 0x4 ;  /* 0x000000000004789c */ /* 0x000fd80003f8e870 */
[----:B------:R-:W-:Y:S05]  /*0290*/  @P0 BRA `(.L_x_1) ;  /* 0x0000000000500947 */ /* 0x000fea0003800000 */
[----:B------:R-:W1:Y:S01]  /*02a0*/  S2UR UR5, SR_CgaCtaId ;  /* 0x00000000000579c3 */ /* 0x000e620000008800 */
[----:B------:R-:W-:Y:S01]  /*02b0*/  UMOV UR6, 0x400 ;  /* 0x0000040000067882 */ /* 0x000fe20000000000 */
[----:B------:R-:W-:Y:S01]  /*02c0*/  UMOV UR4, 0x1 ;  /* 0x0000000100047882 */ /* 0x000fe20000000000 */
[----:B------:R-:W-:Y:S02]  /*02d0*/  UPLOP3.LUT UP4, UPT, UPT, UPT, UPT, 0x80, 0x8 ;  /* 0x000000000008789c */ /* 0x000fe40003f8f070 */
[----:B-1----:R-:W-:Y:S02]  /*02e0*/  ULEA UR5, UR5, UR6, 0x18 ;  /* 0x0000000605057291 */ /* 0x002fe4000f8ec0ff */
[----:B------:R-:W-:-:S04]  /*02f0*/  UIADD3 UR6, UPT, UPT, -UR4, 0x100000, URZ ;  /* 0x0010000004067890 */ /* 0x000fc8000fffe1ff */
[----:B------:R-:W-:Y:S02]  /*0300*/  USHF.L.U32 UR7, UR6, 0xb, URZ ;  /* 0x0000000b06077899 */ /* 0x000fe400080006ff */
[----:B------:R-:W-:Y:S01]  /*0310*/  USHF.L.U32 UR6, UR6, 0x1, URZ ;  /* 0x0000000106067899 */ /* 0x000fe200080006ff */
[----:B------:R-:W1:Y:S11]  /*0320*/  FENCE.VIEW.ASYNC.S ;  /* 0x00000000000073c6 */ /* 0x000e760000000000 */
[----:B-1----:R1:W2:Y:S01]  /*0330*/  SYNCS.EXCH.64 URZ, [UR5], UR6 ;  /* 0x0000000605ff75b2 */ /* 0x0022a20008000100 */
[----:B------:R1:W3:Y:S01]  /*0340*/  SYNCS.EXCH.64 URZ, [UR5+0x8], UR6 ;  /* 0x0000080605ff75b2 */ /* 0x0002e20008000100 */
[----:B------:R1:W4:Y:S01]  /*0350*/  SYNCS.EXCH.64 URZ, [UR5+0x10], UR6 ;  /* 0x0000100605ff75b2 */ /* 0x0003220008000100 */
[----:B------:R1:W1:Y:S01]  /*0360*/  SYNCS.EXCH.64 URZ, [UR5+0x18], UR6 ;  /* 0x0000180605ff75b2 */ /* 0x0002620008000100 */
[----:B------:R1:W1:Y:S01]  /*0370*/  SYNCS.EXCH.64 URZ, [UR5+0x20], UR6 ;  /* 0x0000200605ff75b2 */ /* 0x0002620008000100 */
[----:B------:R1:W1:Y:S01]  /*0380*/  SYNCS.EXCH.64 URZ, [UR5+0x28], UR6 ;  /* 0x0000280605ff75b2 */ /* 0x0002620008000100 */
[----:B------:R1:W1:Y:S01]  /*0390*/  SYNCS.EXCH.64 URZ, [UR5+0x30], UR6 ;  /* 0x0000300605ff75b2 */ /* 0x0002620008000100 */
[----:B------:R1:W1:Y:S01]  /*03a0*/  SYNCS.EXCH.64 URZ, [UR5+0x38], UR6 ;  /* 0x0000380605ff75b2 */ /* 0x0002620008000100 */
[----:B------:R1:W1:Y:S01]  /*03b0*/  SYNCS.EXCH.64 URZ, [UR5+0x40], UR6 ;  /* 0x0000400605ff75b2 */ /* 0x0002620008000100 */
[----:B------:R1:W1:Y:S01]  /*03c0*/  SYNCS.EXCH.64 URZ, [UR5+0x48], UR6 ;  /* 0x0000480605ff75b2 */ /* 0x0002620008000100 */
[----:B------:R-:W-:Y:S01]  /*03d0*/  NOP ;  /* 0x0000000000007918 */ /* 0x000fe20000000000 */
.L_x_1:
[----:B------:R-:W-:Y:S01]  /*03e0*/  NOP ;  /* 0x0000000000007918 */ /* 0x000fe20000000000 */
[----:B-1234-:R-:W-:Y:S06]  /*03f0*/  BAR.SYNC.DEFER_BLOCKING 0x0 ;  /* 0x0000000000007b1d */ /* 0x01efec0000010000 */
[----:B------:R-:W-:Y:S05]  /*0400*/  BRA.U !UP4, `(.L_x_2) ;  /* 0x000000010c447547 */ /* 0x000fea000b800000 */
[----:B------:R-:W1:Y:S01]  /*0410*/  S2UR UR6, SR_CgaCtaId ;  /* 0x00000000000679c3 */ /* 0x000e620000008800 */
[----:B------:R-:W-:Y:S01]  /*0420*/  UMOV UR7, 0x400 ;  /* 0x0000040000077882 */ /* 0x000fe20000000000 */
[----:B------:R-:W-:Y:S01]  /*0430*/  UMOV UR5, 0x1 ;  /* 0x0000000100057882 */ /* 0x000fe20000000000 */
[----:B------:R-:W-:Y:S01]  /*0440*/  UMOV UR4, 0x4 ;  /* 0x0000000400047882 */ /* 0x000fe20000000000 */
[----:B------:R-:W-:-:S04]  /*0450*/  UIADD3 UR8, UPT, UPT, -UR5, 0x100000, URZ ;  /* 0x0010000005087890 */ /* 0x000fc8000fffe1ff */
[----:B------:R-:W-:Y:S02]  /*0460*/  USHF.L.U32 UR9, UR8, 0xb, URZ ;  /* 0x0000000b08097899 */ /* 0x000fe400080006ff */
[----:B------:R-:W-:Y:S02]  /*0470*/  USHF.L.U32 UR8, UR8, 0x1, URZ ;  /* 0x0000000108087899 */ /* 0x000fe400080006ff */
[----:B------:R-:W-:-:S04]  /*0480*/  UIADD3 UR4, UPT, UPT, -UR4, 0x100000, URZ ;  /* 0x0010000004047890 */ /* 0x000fc8000fffe1ff */
[----:B------:R-:W-:Y:S02]  /*0490*/  USHF.L.U32 UR5, UR4, 0xb, URZ ;  /* 0x0000000b04057899 */ /* 0x000fe400080006ff */
[----:B------:R-:W-:Y:S02]  /*04a0*/  USHF.L.U32 UR4, UR4, 0x1, URZ ;  /* 0x0000000104047899 */ /* 0x000fe400080006ff */
[----:B-1----:R-:W-:Y:S01]  /*04b0*/  ULEA UR6, UR6, UR7, 0x18 ;  /* 0x0000000706067291 */ /* 0x002fe2000f8ec0ff */
[----:B------:R-:W1:Y:S11]  /*04c0*/  FENCE.VIEW.ASYNC.S ;  /* 0x00000000000073c6 */ /* 0x000e760000000000 */
[----:B-1----:R1:W2:Y:S01]  /*04d0*/  SYNCS.EXCH.64 URZ, [UR6+0x50], UR8 ;  /* 0x0000500806ff75b2 */ /* 0x0022a20008000100 */
[----:B------:R1:W3:Y:S01]  /*04e0*/  SYNCS.EXCH.64 URZ, [UR6+0x58], UR8 ;  /* 0x0000580806ff75b2 */ /* 0x0002e20008000100 */
[----:B------:R1:W4:Y:S01]  /*04f0*/  SYNCS.EXCH.64 URZ, [UR6+0x60], UR4 ;  /* 0x0000600406ff75b2 */ /* 0x0003220008000100 */
[----:B------:R1:W1:Y:S01]  /*0500*/  SYNCS.EXCH.64 URZ, [UR6+0x68], UR4 ;  /* 0x0000680406ff75b2 */ /* 0x0002620008000100 */
[----:B------:R-:W-:Y:S01]  /*0510*/  NOP ;  /* 0x0000000000007918 */ /* 0x000fe20000000000 */
.L_x_2:
        /* <DEDUP_REMOVED lines=20> */
.L_x_3:
[----:B------:R-:W-:Y:S01]  /*0660*/  NOP ;  /* 0x0000000000007918 */ /* 0x000fe20000000000 */
[----:B-1234-:R-:W-:Y:S08]  /*0670*/  BAR.SYNC.DEFER_BLOCKING 0x0 ;  /* 0x0000000000007b1d */ /* 0x01eff00000010000 */
[----:B------:R-:W-:Y:S01]  /*0680*/  BAR.SYNC.DEFER_BLOCKING 0x1, 0xe0 ;  /* 0x0043800000007b1d */ /* 0x000fe20000010000 */
[----:B------:R-:W-:-:S05]  /*0690*/  ISETP.NE.AND P0, PT, R122, 0x6, PT ;  /* 0x000000067a00780c */ /* 0x000fca0003f05270 */
[----:B------:R-:W1:Y:S08]  /*06a0*/  LDCU.64 UR14, c[0x0][0x358] ;  /* 0x00006b00ff0e77ac */ /* 0x000e700008000a00 */
[----:B------:R-:W-:Y:S05]  /*06b0*/  @P0 BRA `(.L_x_4) ;  /* 0x0000000800880947 */ /* 0x000fea0003800000 */
[----:B------:R-:W-:Y:S01]  /*06c0*/  LOP3.LUT R0, R104, 0x1f, RZ, 0xc0, !PT ;  /* 0x0000001f68007812 */ /* 0x000fe200078ec0ff */
[----:B------:R-:W-:Y:S01]  /*06d0*/  IMAD.MOV.U32 R18, RZ, RZ, 0x7fffffff ;  /* 0x7fffffffff127424 */ /* 0x000fe200078e00ff */
[----:B------:R-:W2:Y:S01]  /*06e0*/  S2UR UR9, SR_CTAID.Z ;  /* 0x00000000000979c3 */ /* 0x000ea20000002700 */
[----:B------:R-:W2:Y:S01]  /*06f0*/  LDCU.64 UR6, c[0x0][0x760] ;  /* 0x0000ec00ff0677ac */ /* 0x000ea20008000a00 */
[C---:B------:R-:W-:Y:S01]  /*0700*/  ISETP.GT.U32.AND P0, PT, R0.reuse, 0x7, PT ;  /* 0x000000070000780c */ /* 0x040fe20003f04070 */
[----:B------:R-:W3:Y:S01]  /*0710*/  LDCU.U8 UR8, c[0x0][0x768] ;  /* 0x0000ed00ff0877ac */ /* 0x000ee20008000000 */
[----:B------:R-:W4:Y:S01]  /*0720*/  LDCU.U8 UR10, c[0x0][0x769] ;  /* 0x0000ed20ff0a77ac */ /* 0x000f220008000000 */
[----:B------:R-:W5:Y:S10]  /*0730*/  LDCU.U8 UR13, c[0x0][0x781] ;  /* 0x0000f020ff0d77ac */ /* 0x000f740008000000 */
[----:B------:R-:W1:Y:S01]  /*0740*/  @!P0 LDC.64 R2, c[0x0][0x748] ;  /* 0x0001d200ff028b82 */ /* 0x000e620000000a00 */
[----:B------:R-:W1:Y:S02]  /*0750*/  LDCU UR20, c[0x0][0x770] ;  /* 0x0000ee00ff1477ac */ /* 0x000e640008000800 */
[----:B-1----:R-:W-:-:S05]  /*0760*/  @!P0 IMAD.WIDE.U32 R2, R0, 0x4, R2 ;  /* 0x0000000400028825 */ /* 0x002fca00078e0002 */
[----:B------:R-:W5:Y:S01]  /*0770*/  @!P0 LDG.E R18, desc[UR14][R2.64] ;  /* 0x0000000e02128981 */ /* 0x000f62000c1e1900 */
[----:B--2---:R-:W-:Y:S01]  /*0780*/  UIMAD.WIDE.U32 UR4, UR9, UR7, URZ ;  /* 0x00000007090472a5 */ /* 0x004fe2000f8e00ff */
[----:B------:R-:W-:Y:S01]  /*0790*/  HFMA2 R0, -RZ, RZ, 0, 5.9604644775390625e-08 ;  /* 0x00000001ff007431 */ /* 0x000fe200000001ff */
[----:B------:R-:W-:Y:S01]  /*07a0*/  UISETP.GT.U32.AND UP0, UPT, UR9, 0x3ff, UPT ;  /* 0x000003ff0900788c */ /* 0x000fe2000bf04070 */
[----:B------:R-:W-:-:S04]  /*07b0*/  IMAD.MOV.U32 R10, RZ, RZ, RZ ;  /* 0x000000ffff0a7224 */ /* 0x000fc800078e00ff */
[----:B------:R-:W-:Y:S02]  /*07c0*/  UMOV UR11, UR5 ;  /* 0x00000005000b7c82 */ /* 0x000fe40008000000 */
[----:B------:R-:W-:Y:S02]  /*07d0*/  UIADD3 UR7, UPT, UPT, -UR11, UR9, URZ ;  /* 0x000000090b077290 */ /* 0x000fe4000fffe1ff */
[----:B------:R-:W1:Y:S02]  /*07e0*/  LDCU.64 UR4, c[0x0][0x778] ;  /* 0x0000ef00ff0477ac */ /* 0x000e640008000a00 */
[----:B---3--:R-:W-:-:S04]  /*07f0*/  USHF.R.U32.HI UR7, URZ, UR8, UR7 ;  /* 0x00000008ff077299 */ /* 0x008fc80008011607 */
[----:B------:R-:W-:-:S04]  /*0800*/  UIADD3 UR11, UPT, UPT, UR11, UR7, URZ ;  /* 0x000000070b0b7290 */ /* 0x000fc8000fffe0ff */
[----:B----4-:R-:W-:-:S03]  /*0810*/  USHF.R.U32.HI UR11, URZ, UR10, UR11 ;  /* 0x0000000aff0b7299 */ /* 0x010fc6000801160b */
[----:B------:R-:W2:Y:S01]  /*0820*/  LDCU.U8 UR7, c[0x0][0x780] ;  /* 0x0000f000ff0777ac */ /* 0x000ea20008000000 */
[----:B------:R-:W-:-:S04]  /*0830*/  UIADD3 UR11, UPT, UPT, -UR11, URZ, URZ ;  /* 0x000000ff0b0b7290 */ /* 0x000fc8000fffe1ff */
[----:B------:R-:W-:-:S04]  /*0840*/  UIMAD UR6, UR11, UR6, UR9 ;  /* 0x000000060b0672a4 */ /* 0x000fc8000f8e0209 */
[----:B-1----:R-:W-:-:S07]  /*0850*/  UIMAD.WIDE.U32 UR16, UR6, UR5, URZ ;  /* 0x00000005061072a5 */ /* 0x002fce000f8e00ff */
[----:B------:R-:W-:Y:S02]  /*0860*/  UMOV UR5, UR17 ;  /* 0x0000001100057c82 */ /* 0x000fe40008000000 */
[----:B------:R-:W-:Y:S02]  /*0870*/  UIADD3 UR18, UPT, UPT, UR6, -UR5, URZ ;  /* 0x8000000506127290 */ /* 0x000fe4000fffe0ff */
[----:B------:R-:W1:Y:S02]  /*0880*/  LDCU.U8 UR17, c[0x0][0x774] ;  /* 0x0000ee80ff1177ac */ /* 0x000e640008000000 */
[----:B--2---:R-:W-:Y:S01]  /*0890*/  USHF.R.U32.HI UR18, URZ, UR7, UR18 ;  /* 0x00000007ff127299 */ /* 0x004fe20008011612 */
[----:B------:R-:W2:Y:S03]  /*08a0*/  LDCU.U8 UR16, c[0x0][0x775] ;  /* 0x0000eea0ff1077ac */ /* 0x000ea60008000000 */
[----:B------:R-:W-:Y:S01]  /*08b0*/  UIADD3 UR18, UPT, UPT, UR5, UR18, URZ ;  /* 0x0000001205127290 */ /* 0x000fe2000fffe0ff */
[----:B------:R-:W3:Y:S03]  /*08c0*/  LDCU UR5, c[0x0][0x76c] ;  /* 0x0000ed80ff0577ac */ /* 0x000ee60008000800 */
[----:B-----5:R-:W-:-:S04]  /*08d0*/  USHF.R.U32.HI UR18, URZ, UR13, UR18 ;  /* 0x0000000dff127299 */ /* 0x020fc80008011612 */
[----:B------:R-:W-:Y:S02]  /*08e0*/  UIMAD.WIDE.U32 UR20, UR18, UR20, URZ ;  /* 0x00000014121472a5 */ /* 0x000fe4000f8e00ff */
[----:B------:R-:W-:-:S04]  /*08f0*/  UIADD3 UR12, UPT, UPT, -UR18, URZ, URZ ;  /* 0x000000ff120c7290 */ /* 0x000fc8000fffe1ff */
[----:B------:R-:W-:Y:S01]  /*0900*/  UIMAD UR4, UR12, UR4, UR6 ;  /* 0x000000040c0472a4 */ /* 0x000fe2000f8e0206 */
[----:B------:R-:W-:Y:S02]  /*0910*/  UMOV UR19, UR21 ;  /* 0x0000001500137c82 */ /* 0x000fe40008000000 */
[----:B------:R-:W-:-:S03]  /*0920*/  UIADD3 UR11, UPT, UPT, UR18, -UR19, URZ ;  /* 0x80000013120b7290 */ /* 0x000fc6000fffe0ff */
[----:B------:R-:W-:Y:S01]  /*0930*/  MOV R5, UR4 ;  /* 0x0000000400057c02 */ /* 0x000fe20008000f00 */
[----:B-1----:R-:W-:-:S04]  /*0940*/  USHF.R.U32.HI UR11, URZ, UR17, UR11 ;  /* 0x00000011ff0b7299 */ /* 0x002fc8000801160b */
[----:B------:R-:W-:-:S04]  /*0950*/  UIADD3 UR11, UPT, UPT, UR19, UR11, URZ ;  /* 0x0000000b130b7290 */ /* 0x000fc8000fffe0ff */
[----:B--2---:R-:W-:-:S04]  /*0960*/  USHF.R.U32.HI UR11, URZ, UR16, UR11 ;  /* 0x00000010ff0b7299 */ /* 0x004fc8000801160b */
[----:B------:R-:W-:-:S04]  /*0970*/  UIADD3 UR11, UPT, UPT, -UR11, URZ, URZ ;  /* 0x000000ff0b0b7290 */ /* 0x000fc8000fffe1ff */
[----:B---3--:R-:W-:-:S06]  /*0980*/  UIMAD UR5, UR11, UR5, UR18 ;  /* 0x000000050b0572a4 */ /* 0x008fcc000f8e0212 */
[----:B------:R-:W-:Y:S01]  /*0990*/  IMAD.U32 R4, RZ, RZ, UR5 ;  /* 0x00000005ff047e24 */ /* 0x000fe2000f8e00ff */
[----:B------:R1:W2:Y:S01]  /*09a0*/  SHFL.IDX PT, R2, R18, 0x7, 0x1f ;  /* 0x00e01f0012027f89 */ /* 0x0002a200000e0000 */
[----:B------:R-:W-:Y:S05]  /*09b0*/  BRA.U UP0, `(.L_x_5) ;  /* 0x0000000500547547 */ /* 0x000fea000b800000 */
[----:B--2---:R-:W-:Y:S01]  /*09c0*/  SHF.R.S32.HI R17, RZ, 0x1f, R2 ;  /* 0x0000001fff117819 */ /* 0x004fe20000011402 */
[----:B------:R-:W2:Y:S01]  /*09d0*/  LDC R0, c[0x0][0x374] ;  /* 0x0000dd00ff007b82 */ /* 0x000ea20000000800 */
[----:B------:R-:W-:Y:S01]  /*09e0*/  IMAD.U32 R19, RZ, RZ, UR9 ;  /* 0x00000009ff137e24 */ /* 0x000fe2000f8e00ff */
[----:B------:R-:W-:Y:S01]  /*09f0*/  MOV R10, RZ ;  /* 0x000000ff000a7202 */ /* 0x000fe20000000f00 */
[----:B------:R-:W-:Y:S01]  /*0a00*/  IMAD.MOV.U32 R6, RZ, RZ, -0x1 ;  /* 0xffffffffff067424 */ /* 0x000fe200078e00ff */
[----:B------:R-:W-:Y:S02]  /*0a10*/  LEA.HI R17, R17, R2, RZ, 0x7 ;  /* 0x0000000211117211 */ /* 0x000fe400078f38ff */
[----:B------:R-:W-:Y:S02]  /*0a20*/  MOV R15, RZ ;  /* 0x000000ff000f7202 */ /* 0x000fe40000000f00 */
[----:B------:R-:W2:Y:S01]  /*0a30*/  LDC R7, c[0x0][0x370] ;  /* 0x0000dc00ff077b82 */ /* 0x000ea20000000800 */
[----:B------:R-:W-:-:S04]  /*0a40*/  LOP3.LUT R3, R17, 0xffffff80, RZ, 0xc0, !PT ;  /* 0xffffff8011037812 */ /* 0x000fc800078ec0ff */
[----:B------:R-:W-:-:S03]  /*0a50*/  ISETP.NE.AND P0, PT, R2, R3, PT ;  /* 0x000000030200720c */ /* 0x000fc60003f05270 */
[----:B------:R-:W3:Y:S01]  /*0a60*/  LDC R16, c[0x0][0x378] ;  /* 0x0000de00ff107b82 */ /* 0x000ee20000000800 */
[----:B------:R-:W-:-:S07]  /*0a70*/  ISETP.LT.AND P0, PT, R2, RZ, P0 ;  /* 0x000000ff0200720c */ /* 0x000fce0000701270 */
[----:B------:R-:W4:Y:S08]  /*0a80*/  LDC R12, c[0x0][0x770] ;  /* 0x0001dc00ff0c7b82 */ /* 0x000f300000000800 */
[----:B------:R-:W1:Y:S01]  /*0a90*/  LDC R11, c[0x0][0x76c] ;  /* 0x0001db00ff0b7b82 */ /* 0x000e620000000800 */
[----:B--2---:R-:W-:Y:S01]  /*0aa0*/  IMAD R7, R0, R7, RZ ;  /* 0x0000000700077224 */ /* 0x004fe200078e02ff */
[----:B------:R-:W-:-:S02]  /*0ab0*/  SHF.R.S32.HI R0, RZ, 0x7, R17 ;  /* 0x00000007ff007819 */ /* 0x000fc40000011411 */
[----:B------:R-:W-:-:S03]  /*0ac0*/  LEA.HI.SX32 R17, R17, 0xffffffff, 0x19 ;  /* 0xffffffff11117811 */ /* 0x000fc600078fcaff */
[----:B------:R-:W-:Y:S01]  /*0ad0*/  @!P0 IMAD.MOV R17, RZ, RZ, R0 ;  /* 0x000000ffff118224 */ /* 0x000fe200078e0200 */
[----:B------:R-:W2:Y:S01]  /*0ae0*/  LDC.64 R8, c[0x0][0x760] ;  /* 0x0001d800ff087b82 */ /* 0x000ea20000000a00 */
[----:B---3--:R-:W-:Y:S02]  /*0af0*/  IMAD R16, R7, R16, RZ ;  /* 0x0000001007107224 */ /* 0x008fe400078e02ff */
[----:B------:R-:W-:-:S05]  /*0b00*/  IMAD.MOV.U32 R0, RZ, RZ, 0x1 ;  /* 0x00000001ff007424 */ /* 0x000fca00078e00ff */
[----:B------:R-:W3:Y:S02]  /*0b10*/  LDC.64 R2, c[0x0][0x778] ;  /* 0x0001de00ff027b82 */ /* 0x000ee40000000a00 */
.L_x_10:
[----:B------:R-:W-:-:S13]  /*0b20*/  ISETP.GE.AND P0, PT, R4, R17, PT ;  /* 0x000000110400720c */ /* 0x000fda0003f06270 */
[----:B------:R-:W-:Y:S05]  /*0b30*/  @P0 BRA `(.L_x_6) ;  /* 0x0000000000940947 */ /* 0x000fea0003800000 */
[----:B------:R-:W-:-:S04]  /*0b40*/  SHF.L.U32 R7, R4, 0x7, RZ ;  /* 0x0000000704077819 */ /* 0x000fc800000006ff */
[----:B------:R-:W-:-:S13]  /*0b50*/  ISETP.GE.AND P0, PT, R7, R15, PT ;  /* 0x0000000f0700720c */ /* 0x000fda0003f06270 */
[----:B------:R-:W-:Y:S05]  /*0b60*/  @!P0 BRA `(.L_x_7) ;  /* 0x0000000000388947 */ /* 0x000fea0003800000 */
[----:B------:R-:W-:Y:S01]  /*0b70*/  VIADD R13, R6, 0x1 ;  /* 0x00000001060d7836 */ /* 0x000fe20000000000 */
[----:B------:R-:W-:-:S04]  /*0b80*/  MOV R6, 0xffffffff ;  /* 0xffffffff00067802 */ /* 0x000fc80000000f00 */
[----:B------:R-:W-:-:S13]  /*0b90*/  ISETP.GT.U32.AND P0, PT, R13, 0x1f, PT ;  /* 0x0000001f0d00780c */ /* 0x000fda0003f04070 */
[----:B------:R-:W-:Y:S05]  /*0ba0*/  @P0 BRA `(.L_x_8) ;  /* 0x0000000000240947 */ /* 0x000fea0003800000 */
[----:B------:R-:W-:Y:S01]  /*0bb0*/  ISETP.GT.AND P0, PT, R18, R7, PT ;  /* 0x000000071200720c */ /* 0x000fe20003f04270 */
[----:B------:R-:W-:-:S05]  /*0bc0*/  IMAD.MOV.U32 R6, RZ, RZ, -0x1 ;  /* 0xffffffffff067424 */ /* 0x000fca00078e00ff */
[----:B------:R-:W-:-:S07]  /*0bd0*/  SHF.L.U32 R6, R6, R13, RZ ;  /* 0x0000000d06067219 */ /* 0x000fce00000006ff */
[----:B------:R-:W-:-:S04]  /*0be0*/  VOTE.ANY R7, PT, P0 ;  /* 0x0000000000077806 */ /* 0x000fc800000e0100 */
[----:B------:R-:W-:-:S05]  /*0bf0*/  LOP3.LUT P0, R7, R7, RZ, R6, 0xa0, !PT ;  /* 0x000000ff07077212 */ /* 0x000fca000780a006 */
[----:B------:R-:W-:-:S05]  /*0c00*/  VIADD R6, R7, 0xffffffff ;  /* 0xffffffff07067836 */ /* 0x000fca0000000000 */
[----:B------:R-:W-:-:S04]  /*0c10*/  LOP3.LUT R7, R7, R6, RZ, 0xc, !PT ;  /* 0x0000000607077212 */ /* 0x000fc800078e0cff */
[----:B------:R-:W5:Y:S02]  /*0c20*/  POPC R6, R7 ;  /* 0x0000000700067309 */ /* 0x000f640000000000 */
[----:B-----5:R-:W-:-:S07]  /*0c30*/  SEL R6, R6, 0xffffffff, P0 ;  /* 0xffffffff06067807 */ /* 0x020fce0000000000 */
.L_x_8:
[----:B------:R4:W3:Y:S02]  /*0c40*/  SHFL.IDX PT, R15, R18, R6, 0x1f ;  /* 0x00001f06120f7589 */ /* 0x0008e400000e0000 */
.L_x_7:
[----:B------:R-:W5:Y:S01]  /*0c50*/  S2R R13, SR_CgaCtaId ;  /* 0x00000000000d7919 */ /* 0x000f620000008800 */
[----:B------:R-:W-:Y:S01]  /*0c60*/  MOV R14, 0x400 ;  /* 0x00000400000e7802 */ /* 0x000fe20000000f00 */
[----:B------:R-:W-:-:S03]  /*0c70*/  IMAD.U32 R21, R0, -0x80000000, RZ ;  /* 0x8000000000157824 */ /* 0x000fc600078e00ff */
[----:B-----5:R-:W-:-:S05]  /*0c80*/  LEA R13, R13, R14, 0x18 ;  /* 0x0000000e0d0d7211 */ /* 0x020fca00078ec0ff */
[----:B------:R-:W-:-:S04]  /*0c90*/  IMAD R14, R10, 0x8, R13 ;  /* 0x000000080a0e7824 */ /* 0x000fc800078e020d */
[----:B------:R-:W5:Y:S02]  /*0ca0*/  SYNCS.PHASECHK.TRANS64.TRYWAIT P0, [R14+URZ+0x80], R21 ;  /* 0x000080150e0075a7 */ /* 0x000f6400080011ff */
[----:B-----5:R-:W-:Y:S05]  /*0cb0*/  @!P0 BRA `(.L_x_9) ;  /* 0x0000003800c08947 */ /* 0x020fea0003800000 */
.L_x_57:
[----:B------:R-:W-:Y:S01]  /*0cc0*/  ELECT P0, URZ, PT ;  /* 0x0000000000ff782f */ /* 0x000fe20003800000 */
[----:B------:R-:W-:-:S12]  /*0cd0*/  IMAD.MOV.U32 R7, RZ, RZ, 0x1 ;  /* 0x00000001ff077424 */ /* 0x000fd800078e00ff */
[C---:B------:R-:W-:Y:S02]  /*0ce0*/  @P0 IMAD R13, R10.reuse, 0x10, R13 ;  /* 0x000000100a0d0824 */ /* 0x040fe400078e020d */
[----:B------:R-:W-:-:S03]  /*0cf0*/  VIADD R10, R10, 0x1 ;  /* 0x000000010a0a7836 */ /* 0x000fc60000000000 */
[----:B------:R4:W-:Y:S02]  /*0d00*/  @P0 STS.128 [R13+0x32410], R4 ;  /* 0x032410040d000388 */ /* 0x0009e40000000c00 */
[----:B------:R-:W-:Y:S01]  /*0d10*/  ISETP.NE.AND P0, PT, R10, 0x2, PT ;  /* 0x000000020a00780c */ /* 0x000fe20003f05270 */
[----:B------:R5:W-:Y:S06]  /*0d20*/  MEMBAR.ALL.CTA ;  /* 0x0000000000007992 */ /* 0x000bec0000008000 */
[----:B-----5:R-:W5:Y:S01]  /*0d30*/  FENCE.VIEW.ASYNC.S ;  /* 0x00000000000073c6 */ /* 0x020f620000000000 */
[----:B----4-:R-:W-:-:S02]  /*0d40*/  SEL R21, RZ, 0x1, P0 ;  /* 0x00000001ff157807 */ /* 0x010fc40000000000 */
[----:B------:R-:W-:Y:S02]  /*0d50*/  SEL R10, R10, RZ, P0 ;  /* 0x000000ff0a0a7207 */ /* 0x000fe40000000000 */
[----:B------:R-:W-:Y:S01]  /*0d60*/  LOP3.LUT R0, R0, R21, RZ, 0x3c, !PT ;  /* 0x0000001500007212 */ /* 0x000fe200078e3cff */
[----:B-----5:R-:W-:Y:S06]  /*0d70*/  BAR.SYNC.DEFER_BLOCKING 0x4, 0x20 ;  /* 0x0100800000007b1d */ /* 0x020fec0000010000 */
[----:B------:R4:W-:Y:S02]  /*0d80*/  SYNCS.ARRIVE.TRANS64.ART0 RZ, [R14+URZ+0x70], R7 ;  /* 0x000070070eff79a7 */ /* 0x0009e400085000ff */
.L_x_6:
[----:B------:R-:W-:-:S04]  /*0d90*/  IMAD.IADD R19, R16, 0x1, R19 ;  /* 0x0000000110137824 */ /* 0x000fc800078e0213 */
[C---:B--2---:R-:W-:Y:S01]  /*0da0*/  IMAD.HI.U32 R5, R19.reuse, R9, RZ ;  /* 0x0000000913057227 */ /* 0x044fe200078e00ff */
[----:B------:R-:W-:-:S03]  /*0db0*/  ISETP.GE.AND P0, PT, R19, 0x400, PT ;  /* 0x000004001300780c */ /* 0x000fc60003f06270 */
[----:B------:R-:W-:-:S05]  /*0dc0*/  IMAD.IADD R4, R19, 0x1, -R5 ;  /* 0x0000000113047824 */ /* 0x000fca00078e0a05 */
[----:B------:R-:W-:-:S04]  /*0dd0*/  SHF.R.U32.HI R4, RZ, UR8, R4 ;  /* 0x00000008ff047c19 */ /* 0x000fc80008011604 */
[----:B------:R-:W-:-:S04]  /*0de0*/  IADD3 R4, PT, PT, R5, R4, RZ ;  /* 0x0000000405047210 */ /* 0x000fc80007ffe0ff */
[----:B----4-:R-:W-:-:S05]  /*0df0*/  SHF.R.U32.HI R14, RZ, UR10, R4 ;  /* 0x0000000aff0e7c19 */ /* 0x010fca0008011604 */
[----:B------:R-:W-:-:S04]  /*0e00*/  IMAD.MOV R14, RZ, RZ, -R14 ;  /* 0x000000ffff0e7224 */ /* 0x000fc800078e0a0e */
[----:B------:R-:W-:-:S04]  /*0e10*/  IMAD R14, R8, R14, R19 ;  /* 0x0000000e080e7224 */ /* 0x000fc800078e0213 */
[----:B---3--:R-:W-:-:S05]  /*0e20*/  IMAD.HI.U32 R5, R14, R3, RZ ;  /* 0x000000030e057227 */ /* 0x008fca00078e00ff */
[----:B------:R-:W-:-:S04]  /*0e30*/  IADD3 R4, PT, PT, R14, -R5, RZ ;  /* 0x800000050e047210 */ /* 0x000fc80007ffe0ff */
[----:B------:R-:W-:-:S05]  /*0e40*/  SHF.R.U32.HI R4, RZ, UR7, R4 ;  /* 0x00000007ff047c19 */ /* 0x000fca0008011604 */
[----:B------:R-:W-:-:S05]  /*0e50*/  IMAD.IADD R4, R5, 0x1, R4 ;  /* 0x0000000105047824 */ /* 0x000fca00078e0204 */
[----:B------:R-:W-:-:S05]  /*0e60*/  SHF.R.U32.HI R7, RZ, UR13, R4 ;  /* 0x0000000dff077c19 */ /* 0x000fca0008011604 */
[----:B------:R-:W-:-:S05]  /*0e70*/  IMAD.HI.U32 R5, R7, R12, RZ ;  /* 0x0000000c07057227 */ /* 0x000fca00078e00ff */
[----:B------:R-:W-:-:S04]  /*0e80*/  IADD3 R4, PT, PT, R7, -R5, RZ ;  /* 0x8000000507047210 */ /* 0x000fc80007ffe0ff */
[----:B------:R-:W-:-:S05]  /*0e90*/  SHF.R.U32.HI R4, RZ, UR17, R4 ;  /* 0x00000011ff047c19 */ /* 0x000fca0008011604 */
[----:B------:R-:W-:Y:S01]  /*0ea0*/  IMAD.IADD R4, R5, 0x1, R4 ;  /* 0x0000000105047824 */ /* 0x000fe200078e0204 */
[----:B------:R-:W-:-:S04]  /*0eb0*/  IADD3 R5, PT, PT, -R7, RZ, RZ ;  /* 0x000000ff07057210 */ /* 0x000fc80007ffe1ff */
[----:B------:R-:W-:Y:S01]  /*0ec0*/  SHF.R.U32.HI R4, RZ, UR16, R4 ;  /* 0x00000010ff047c19 */ /* 0x000fe20008011604 */
[----:B------:R-:W-:-:S03]  /*0ed0*/  IMAD R5, R2, R5, R14 ;  /* 0x0000000502057224 */ /* 0x000fc600078e020e */
[----:B------:R-:W-:-:S05]  /*0ee0*/  IADD3 R4, PT, PT, -R4, RZ, RZ ;  /* 0x000000ff04047210 */ /* 0x000fca0007ffe1ff */
[----:B-1----:R-:W-:Y:S01]  /*0ef0*/  IMAD R4, R11, R4, R7 ;  /* 0x000000040b047224 */ /* 0x002fe200078e0207 */
[----:B------:R-:W-:Y:S06]  /*0f00*/  @!P0 BRA `(.L_x_10) ;  /* 0xfffffffc00048947 */ /* 0x000fec000383ffff */
.L_x_5:
[----:B------:R-:W3:Y:S01]  /*0f10*/  S2R R3, SR_CgaCtaId ;  /* 0x0000000000037919 */ /* 0x000ee20000008800 */
[----:B--2---:R-:W-:Y:S01]  /*0f20*/  MOV R2, 0x400 ;  /* 0x0000040000027802 */ /* 0x004fe20000000f00 */
[----:B------:R-:W-:Y:S01]  /*0f30*/  IMAD.U32 R6, R0, -0x80000000, RZ ;  /* 0x8000000000067824 */ /* 0x000fe200078e00ff */
[C---:B------:R-:W-:Y:S01]  /*0f40*/  ISETP.NE.AND P0, PT, R10.reuse, 0x1, PT ;  /* 0x000000010a00780c */ /* 0x040fe20003f05270 */
[----:B------:R-:W-:-:S05]  /*0f50*/  VIADD R8, R10, 0x2 ;  /* 0x000000020a087836 */ /* 0x000fca0000000000 */
[----:B------:R-:W-:Y:S02]  /*0f60*/  SEL R8, R8, 0x1, P0 ;  /* 0x0000000108087807 */ /* 0x000fe40000000000 */
[----:B---3--:R-:W-:-:S05]  /*0f70*/  LEA R3, R3, R2, 0x18 ;  /* 0x0000000203037211 */ /* 0x008fca00078ec0ff */
[----:B------:R-:W-:-:S04]  /*0f80*/  IMAD R2, R10, 0x8, R3 ;  /* 0x000000080a027824 */ /* 0x000fc800078e0203 */
[----:B------:R-:W2:Y:S02]  /*0f90*/  SYNCS.PHASECHK.TRANS64.TRYWAIT P1, [R2+URZ+0x80], R6 ;  /* 0x00008006020075a7 */ /* 0x000ea400080211ff */
[----:B--2---:R-:W-:Y:S05]  /*0fa0*/  @!P1 BRA `(.L_x_11) ;  /* 0x00000038001c9947 */ /* 0x004fea0003800000 */
.L_x_59:
[----:B------:R-:W-:Y:S02]  /*0fb0*/  ELECT P2, URZ, PT ;  /* 0x0000000000ff782f */ /* 0x000fe40003840000 */
[----:B------:R-:W-:Y:S01]  /*0fc0*/  ISETP.NE.AND P0, PT, R8, 0x2, PT ;  /* 0x000000020800780c */ /* 0x000fe20003f05270 */
[----:B--2---:R-:W-:-:S03]  /*0fd0*/  IMAD.MOV.U32 R7, RZ, RZ, RZ ;  /* 0x000000ffff077224 */ /* 0x004fc600078e00ff */
[----:B------:R-:W-:Y:S02]  /*0fe0*/  ISETP.EQ.XOR P1, PT, R10, 0x1, !P0 ;  /* 0x000000010a00780c */ /* 0x000fe40004722a70 */
[----:B------:R-:W-:Y:S02]  /*0ff0*/  SEL R8, R8, RZ, P0 ;  /* 0x000000ff08087207 */ /* 0x000fe40000000000 */
[----:B------:R-:W-:-:S03]  /*1000*/  SEL R9, RZ, 0x1, !P1 ;  /* 0x00000001ff097807 */ /* 0x000fc60004800000 */
[--C-:B------:R-:W-:Y:S01]  /*1010*/  IMAD R8, R8, 0x8, R3.reuse ;  /* 0x0000000808087824 */ /* 0x100fe200078e0203 */
[----:B------:R-:W-:Y:S01]  /*1020*/  LOP3.LUT R9, R0, R9, RZ, 0x3c, !PT ;  /* 0x0000000900097212 */ /* 0x000fe200078e3cff */
[----:B------:R-:W-:Y:S02]  /*1030*/  @P2 IMAD R10, R10, 0x10, R3 ;  /* 0x000000100a0a2824 */ /* 0x000fe400078e0203 */
[----:B------:R-:W-:Y:S02]  /*1040*/  @P2 IMAD.MOV.U32 R6, RZ, RZ, -0x1 ;  /* 0xffffffffff062424 */ /* 0x000fe400078e00ff */
[----:B------:R-:W-:Y:S02]  /*1050*/  IMAD.MOV.U32 R3, RZ, RZ, 0x1 ;  /* 0x00000001ff037424 */ /* 0x000fe400078e00ff */
[----:B------:R-:W-:Y:S01]  /*1060*/  IMAD.U32 R12, R9, -0x80000000, RZ ;  /* 0x80000000090c7824 */ /* 0x000fe200078e00ff */
[----:B------:R2:W-:Y:S01]  /*1070*/  @P2 STS.128 [R10+0x32410], R4 ;  /* 0x032410040a002388 */ /* 0x0005e20000000c00 */
[----:B------:R3:W-:Y:S06]  /*1080*/  MEMBAR.ALL.CTA ;  /* 0x0000000000007992 */ /* 0x0007ec0000008000 */
[----:B---3--:R-:W3:Y:S02]  /*1090*/  FENCE.VIEW.ASYNC.S ;  /* 0x00000000000073c6 */ /* 0x008ee40000000000 */
[----:B---3--:R-:W-:Y:S06]  /*10a0*/  BAR.SYNC.DEFER_BLOCKING 0x4, 0x20 ;  /* 0x0100800000007b1d */ /* 0x008fec0000010000 */
[----:B------:R2:W-:Y:S01]  /*10b0*/  SYNCS.ARRIVE.TRANS64.ART0 RZ, [R2+URZ+0x70], R3 ;  /* 0x0000700302ff79a7 */ /* 0x0005e200085000ff */
[----:B------:R-:W3:Y:S02]  /*10c0*/  SYNCS.PHASECHK.TRANS64.TRYWAIT P0, [R8+URZ+0x80], R12 ;  /* 0x0000800c080075a7 */ /* 0x000ee400080011ff */
[----:B--23--:R-:W-:Y:S05]  /*10d0*/  @!P0 BRA `(.L_x_12) ;  /* 0x0000003400e88947 */ /* 0x00cfea0003800000 */
.L_x_4:
[----:B------:R-:W-:-:S13]  /*10e0*/  ISETP.NE.AND P0, PT, R122, 0x5, PT ;  /* 0x000000057a00780c */ /* 0x000fda0003f05270 */
[----:B------:R-:W-:Y:S05]  /*10f0*/  @P0 BRA `(.L_x_13) ;  /* 0x0000000400f80947 */ /* 0x000fea0003800000 */
[----:B------:R-:W3:Y:S01]  /*1100*/  S2UR UR23, SR_CgaCtaId ;  /* 0x00000000001779c3 */ /* 0x000ee20000008800 */
[----:B------:R-:W-:Y:S02]  /*1110*/  UMOV UR4, 0x400 ;  /* 0x0000040000047882 */ /* 0x000fe40000000000 */
[----:B---3--:R-:W-:-:S09]  /*1120*/  ULEA UR23, UR23, UR4, 0x18 ;  /* 0x0000000417177291 */ /* 0x008fd2000f8ec0ff */
[----:B------:R-:W3:Y:S02]  /*1130*/  SYNCS.PHASECHK.TRANS64.TRYWAIT P0, [UR23+0x70], RZ ;  /* 0x000070ffff0075a7 */ /* 0x000ee40008001117 */
[----:B---3--:R-:W-:Y:S05]  /*1140*/  @!P0 BRA `(.L_x_14) ;  /* 0x0000003400e48947 */ /* 0x008fea0003800000 */
.L_x_62:
[----:B------:R-:W4:Y:S01]  /*1150*/  LDS.128 R4, [UR23+0x32410] ;  /* 0x03241017ff047984 */ /* 0x000f220008000c00 */
[----:B---3--:R-:W-:Y:S01]  /*1160*/  HFMA2 R0, -RZ, RZ, 0, 5.9604644775390625e-08 ;  /* 0x00000001ff007431 */ /* 0x008fe200000001ff */
[----:B------:R-:W-:Y:S01]  /*1170*/  UMOV UR31, 0x1 ;  /* 0x00000001001f7882 */ /* 0x000fe20000000000 */
[----:B------:R-:W-:Y:S01]  /*1180*/  UMOV UR30, URZ ;  /* 0x000000ff001e7c82 */ /* 0x000fe20008000000 */
[----:B------:R3:W-:Y:S06]  /*1190*/  MEMBAR.ALL.CTA ;  /* 0x0000000000007992 */ /* 0x0007ec0000008000 */
[----:B---3--:R-:W3:Y:S02]  /*11a0*/  FENCE.VIEW.ASYNC.S ;  /* 0x00000000000073c6 */ /* 0x008ee40000000000 */
[----:B---3--:R3:W-:Y:S01]  /*11b0*/  SYNCS.ARRIVE.TRANS64.ART0 RZ, [UR23+0x80], R0 ;  /* 0x00008000ffff79a7 */ /* 0x0087e20008500017 */
[----:B----4-:R-:W-:-:S13]  /*11c0*/  ISETP.NE.AND P0, PT, R7, 0x1, PT ;  /* 0x000000010700780c */ /* 0x010fda0003f05270 */
[----:B---3--:R-:W-:Y:S05]  /*11d0*/  @P0 BRA `(.L_x_15) ;  /* 0x0000000400600947 */ /* 0x008fea0003800000 */
[----:B------:R-:W3:Y:S01]  /*11e0*/  LDCU.64 UR4, c[0x0][0x348] ;  /* 0x00006900ff0477ac */ /* 0x000ee20008000a00 */
[----:B------:R-:W-:Y:S01]  /*11f0*/  R2UR UR20, R4 ;  /* 0x00000000041472ca */ /* 0x000fe200000e0000 */
[----:B--2---:R-:W-:Y:S01]  /*1200*/  IMAD.MOV.U32 R8, RZ, RZ, 0x1 ;  /* 0x00000001ff087424 */ /* 0x004fe200078e00ff */
[----:B------:R-:W-:Y:S01]  /*1210*/  R2UR UR12, R5 ;  /* 0x00000000050c72ca */ /* 0x000fe200000e0000 */
[----:B------:R-:W-:Y:S01]  /*1220*/  IMAD.MOV.U32 R2, RZ, RZ, RZ ;  /* 0x000000ffff027224 */ /* 0x000fe200078e00ff */
[----:B------:R-:W-:Y:S01]  /*1230*/  R2UR UR28, R6 ;  /* 0x00000000061c72ca */ /* 0x000fe200000e0000 */
[----:B------:R-:W-:Y:S01]  /*1240*/  UMOV UR31, 0x1 ;  /* 0x00000001001f7882 */ /* 0x000fe20000000000 */
[----:B------:R-:W-:Y:S01]  /*1250*/  UMOV UR30, URZ ;  /* 0x000000ff001e7c82 */ /* 0x000fe20008000000 */
[----:B------:R-:W-:Y:S01]  /*1260*/  UMOV UR18, URZ ;  /* 0x000000ff00127c82 */ /* 0x000fe20008000000 */
[----:B------:R-:W-:Y:S01]  /*1270*/  UMOV UR10, URZ ;  /* 0x000000ff000a7c82 */ /* 0x000fe20008000000 */
[----:B---3--:R-:W-:-:S02]  /*1280*/  UIADD3 UR38, UP3, UPT, UR4, 0x40, URZ ;  /* 0x0000004004267890 */ /* 0x008fc4000ff7e0ff */
[----:B------:R-:W-:Y:S02]  /*1290*/  UIADD3 UR36, UP2, UPT, UR4, 0xc0, URZ ;  /* 0x000000c004247890 */ /* 0x000fe4000ff5e0ff */
[----:B------:R-:W-:Y:S02]  /*12a0*/  UIADD3 UR34, UP1, UPT, UR4, 0x140, URZ ;  /* 0x0000014004227890 */ /* 0x000fe4000ff3e0ff */
[----:B------:R-:W-:Y:S02]  /*12b0*/  UIADD3 UR32, UP0, UPT, UR4, 0x1c0, URZ ;  /* 0x000001c004207890 */ /* 0x000fe4000ff1e0ff */
[----:B------:R-:W-:Y:S02]  /*12c0*/  UIADD3.X UR39, UPT, UPT, URZ, UR5, URZ, UP3, !UPT ;  /* 0x00000005ff277290 */ /* 0x000fe40009ffe4ff */
[----:B------:R-:W-:Y:S02]  /*12d0*/  UIADD3.X UR37, UPT, UPT, URZ, UR5, URZ, UP2, !UPT ;  /* 0x00000005ff257290 */ /* 0x000fe400097fe4ff */
[----:B------:R-:W-:-:S02]  /*12e0*/  UIADD3.X UR35, UPT, UPT, URZ, UR5, URZ, UP1, !UPT ;  /* 0x00000005ff237290 */ /* 0x000fc40008ffe4ff */
[----:B------:R-:W-:-:S12]  /*12f0*/  UIADD3.X UR33, UPT, UPT, URZ, UR5, URZ, UP0, !UPT ;  /* 0x00000005ff217290 */ /* 0x000fd800087fe4ff */
.L_x_20:
[----:B------:R-:W-:Y:S01]  /*1300*/  USHF.L.U32 UR4, UR31, 0x1f, URZ ;  /* 0x0000001f1f047899 */ /* 0x000fe200080006ff */
[----:B------:R-:W-:Y:S01]  /*1310*/  HFMA2 R3, -RZ, RZ, 0, -0.00048828125 ;  /* 0x00009000ff037431 */ /* 0x000fe200000001ff */
[----:B------:R-:W-:Y:S02]  /*1320*/  ULEA UR5, UR30, UR23, 0x3 ;  /* 0x000000171e057291 */ /* 0x000fe4000f8e18ff */
[----:B------:R-:W-:Y:S02]  /*1330*/  USHF.L.U32 UR7, UR20, 0x7, URZ ;  /* 0x0000000714077899 */ /* 0x000fe400080006ff */
[----:B------:R-:W-:Y:S01]  /*1340*/  MOV R0, UR4 ;  /* 0x0000000400007c02 */ /* 0x000fe20008000f00 */
[----:B------:R-:W-:Y:S01]  /*1350*/  USHF.L.U32 UR27, UR12, 0x7, URZ ;  /* 0x000000070c1b7899 */ /* 0x000fe200080006ff */
[----:B------:R-:W-:-:S03]  /*1360*/  UMOV UR29, URZ ;  /* 0x000000ff001d7c82 */ /* 0x000fc60008000000 */
[----:B--2---:R2:W3:Y:S08]  /*1370*/  SYNCS.PHASECHK.TRANS64.TRYWAIT P2, [UR5+0x28], R0 ;  /* 0x00002800ff0075a7 */ /* 0x0044f00008041105 */
.L_x_18:
[----:B----4-:R-:W-:Y:S02]  /*1380*/  USHF.L.U32 UR6, UR29, 0x8, URZ ;  /* 0x000000081d067899 */ /* 0x010fe400080006ff */
[----:B------:R-:W-:Y:S02]  /*1390*/  ULEA UR5, UR30, UR23, 0x3 ;  /* 0x000000171e057291 */ /* 0x000fe4000f8e18ff */
[----:B------:R-:W-:Y:S02]  /*13a0*/  ULEA UR8, UR30, UR23, 0xb ;  /* 0x000000171e087291 */ /* 0x000fe4000f8e58ff */
[----:B------:R-:W-:Y:S02]  /*13b0*/  USHF.L.U32 UR24, UR30, 0xf, URZ ;  /* 0x0000000f1e187899 */ /* 0x000fe400080006ff */
[----:B------:R-:W-:Y:S02]  /*13c0*/  UIADD3 UR4, UPT, UPT, UR30, 0x1, URZ ;  /* 0x000000011e047890 */ /* 0x000fe4000fffe0ff */
[----:B------:R-:W-:-:S02]  /*13d0*/  UIADD3 UR16, UPT, UPT, UR8, 0x2d400, URZ ;  /* 0x0002d40008107890 */ /* 0x000fc4000fffe0ff */
[----:B------:R-:W-:Y:S02]  /*13e0*/  UISETP.GT.U32.AND UP0, UPT, UR29, 0xe, UPT ;  /* 0x0000000e1d00788c */ /* 0x000fe4000bf04070 */
[----:B------:R-:W-:Y:S02]  /*13f0*/  USHF.L.U32 UR19, UR29, 0x2, URZ ;  /* 0x000000021d137899 */ /* 0x000fe400080006ff */
[----:B------:R-:W-:Y:S02]  /*1400*/  ULEA.HI.SX32 UR24, UR24, UR23, 0x1f ;  /* 0x0000001718187291 */ /* 0x000fe4000f8ffaff */
[----:B------:R-:W-:Y:S02]  /*1410*/  UIADD3 UR8, UPT, UPT, UR8, 0x2fc00, URZ ;  /* 0x0002fc0008087890 */ /* 0x000fe4000fffe0ff */
[----:B------:R-:W-:Y:S01]  /*1420*/  UISETP.NE.AND UP1, UPT, UR4, 0x5, UPT ;  /* 0x000000050400788c */ /* 0x000fe2000bf25270 */
[----:B------:R-:W-:Y:S01]  /*1430*/  UMOV UR13, UR28 ;  /* 0x0000001c000d7c82 */ /* 0x000fe20008000000 */
[----:B------:R-:W-:Y:S01]  /*1440*/  UMOV UR25, UR5 ;  /* 0x0000000500197c82 */ /* 0x000fe20008000000 */
[----:B------:R-:W-:Y:S01]  /*1450*/  UMOV UR26, UR6 ;  /* 0x00000006001a7c82 */ /* 0x000fe20008000000 */
[----:B------:R-:W-:Y:S01]  /*1460*/  UMOV UR17, UR5 ;  /* 0x0000000500117c82 */ /* 0x000fe20008000000 */
[----:B------:R-:W-:Y:S01]  /*1470*/  UMOV UR9, UR5 ;  /* 0x0000000500097c82 */ /* 0x000fe20008000000 */
[----:B--23--:R-:W-:Y:S05]  /*1480*/  @P2 BRA `(.L_x_16) ;  /* 0x0000000000102947 */ /* 0x00cfea0003800000 */
[----:B------:R-:W-:-:S06]  /*1490*/  USHF.L.U32 UR11, UR31, 0x1f, URZ ;  /* 0x0000001f1f0b7899 */ /* 0x000fcc00080006ff */
[----:B--2---:R-:W-:-:S04]  /*14a0*/  MOV R0, UR11 ;  /* 0x0000000b00007c02 */ /* 0x004fc80008000f00 */
[----:B------:R-:W2:Y:S02]  /*14b0*/  SYNCS.PHASECHK.TRANS64.TRYWAIT P0, [UR5+0x28], R0 ;  /* 0x00002800ff0075a7 */ /* 0x000ea40008001105 */
[----:B--2---:R-:W-:Y:S05]  /*14c0*/  @!P0 BRA `(.L_x_17) ;  /* 0x00000034001c8947 */ /* 0x004fea0003800000 */
.L_x_16:
[----:B------:R-:W-:Y:S02]  /*14d0*/  ELECT P1, URZ, PT ;  /* 0x0000000000ff782f */ /* 0x000fe40003820000 */
[----:B------:R-:W-:Y:S01]  /*14e0*/  PLOP3.LUT P0, PT, PT, PT, UP0, 0x80, 0x8 ;  /* 0x000000000008781c */ /* 0x000fe20003f0f008 */
[----:B------:R-:W-:Y:S01]  /*14f0*/  USEL UR11, URZ, 0x1, UP1 ;  /* 0x00000001ff0b7887 */ /* 0x000fe20008800000 */
[----:B------:R-:W-:Y:S01]  /*1500*/  PLOP3.LUT P2, PT, PT, PT, PT, 0x80, 0x8 ;  /* 0x000000000008781c */ /* 0x000fe20003f4f070 */
[----:B------:R-:W-:Y:S02]  /*1510*/  USEL UR30, UR4, URZ, UP1 ;  /* 0x000000ff041e7287 */ /* 0x000fe40008800000 */
[----:B------:R-:W-:Y:S02]  /*1520*/  ULOP3.LUT UR31, UR31, UR11, URZ, 0x3c, !UPT ;  /* 0x0000000b1f1f7292 */ /* 0x000fe4000f8e3cff */
[----:B------:R-:W-:Y:S02]  /*1530*/  UIADD3 UR4, UPT, UPT, UR24, 0x5400, URZ ;  /* 0x0000540018047890 */ /* 0x000fe4000fffe0ff */
[----:B------:R-:W-:-:S02]  /*1540*/  UIADD3 UR24, UPT, UPT, UR24, 0x19400, URZ ;  /* 0x0001940018187890 */ /* 0x000fc4000fffe0ff */
[----:B------:R-:W-:Y:S01]  /*1550*/  @!UP0 USHF.L.U32 UR21, UR31, 0x1f, URZ ;  /* 0x0000001f1f158899 */ /* 0x000fe200080006ff */
[----:B------:R4:W-:Y:S01]  /*1560*/  @P1 SYNCS.ARRIVE.TRANS64 RZ, [UR5], R3 ;  /* 0x00000003ffff19a7 */ /* 0x0009e20008000005 */
[----:B------:R-:W-:Y:S01]  /*1570*/  @!UP0 ULEA UR22, UR30, UR23, 0x3 ;  /* 0x000000171e168291 */ /* 0x000fe2000f8e18ff */
[----:B------:R-:W-:Y:S02]  /*1580*/  UMOV UR11, UR19 ;  /* 0x00000013000b7c82 */ /* 0x000fe40008000000 */
[----:B------:R4:W-:Y:S01]  /*1590*/  UTMALDG.2D [UR4], [UR38], desc[URZ] ;  /* 0x0000ff04260075b4 */ /* 0x0009e20008009000 */
[----:B--2---:R-:W-:Y:S01]  /*15a0*/  IMAD.U32 R0, RZ, RZ, UR21 ;  /* 0x00000015ff007e24 */ /* 0x004fe2000f8e00ff */
[----:B------:R-:W-:-:S04]  /*15b0*/  UIADD3 UR29, UPT, UPT, UR29, 0x1, URZ ;  /* 0x000000011d1d7890 */ /* 0x000fc8000fffe0ff */
[----:B------:R-:W-:Y:S01]  /*15c0*/  UISETP.NE.AND UP0, UPT, UR29, 0x10, UPT ;  /* 0x000000101d00788c */ /* 0x000fe2000bf05270 */
[----:B------:R4:W-:Y:S01]  /*15d0*/  UTMALDG.3D [UR24], [UR36], desc[URZ] ;  /* 0x0000ff18240075b4 */ /* 0x0009e20008011000 */
[----:B------:R4:W-:Y:S01]  /*15e0*/  UTMALDG.3D [UR16], [UR34], desc[URZ] ;  /* 0x0000ff10220075b4 */ /* 0x0009e20008011000 */
[----:B------:R4:W-:Y:S01]  /*15f0*/  UTMALDG.4D [UR8], [UR32], desc[URZ] ;  /* 0x0000ff08200075b4 */ /* 0x0009e20008019000 */
[----:B------:R4:W2:Y:S05]  /*1600*/  @!P0 SYNCS.PHASECHK.TRANS64.TRYWAIT P2, [UR22+0x28], R0 ;  /* 0x00002800ff0085a7 */ /* 0x0008aa0008041116 */
[----:B------:R-:W-:Y:S05]  /*1610*/  BRA.U UP0, `(.L_x_18) ;  /* 0xfffffffd00587547 */ /* 0x000fea000b83ffff */
[----:B----4-:R-:W-:Y:S02]  /*1620*/  LEA R3, R8, UR23, 0x3 ;  /* 0x0000001708037c11 */ /* 0x010fe4000f8e18ff */
[----:B------:R-:W-:-:S04]  /*1630*/  SHF.L.U32 R4, R2, 0x1f, RZ ;  /* 0x0000001f02047819 */ /* 0x000fc800000006ff */
[----:B------:R-:W3:Y:S02]  /*1640*/  SYNCS.PHASECHK.TRANS64.TRYWAIT P0, [R3+URZ+0x70], R4 ;  /* 0x00007004030075a7 */ /* 0x000ee400080011ff */
[----:B---3--:R-:W-:Y:S05]  /*1650*/  @!P0 BRA `(.L_x_19) ;  /* 0x0000003000d88947 */ /* 0x008fea0003800000 */
.L_x_65:
[C---:B------:R-:W-:Y:S01]  /*1660*/  LEA R4, R8.reuse, UR23, 0x4 ;  /* 0x0000001708047c11 */ /* 0x040fe2000f8e20ff */
[----:B------:R-:W-:Y:S02]  /*1670*/  VIADD R8, R8, 0x1 ;  /* 0x0000000108087836 */ /* 0x000fe40000000000 */
[----:B------:R-:W-:-:S03]  /*1680*/  IMAD.MOV.U32 R0, RZ, RZ, 0x1 ;  /* 0x00000001ff007424 */ /* 0x000fc600078e00ff */
[----:B---3--:R-:W3:Y:S01]  /*1690*/  LDS.128 R4, [R4+0x32410] ;  /* 0x0324100004047984 */ /* 0x008ee20000000c00 */
[C---:B------:R-:W-:Y:S01]  /*16a0*/  ISETP.NE.AND P1, PT, R8.reuse, 0x2, PT ;  /* 0x000000020800780c */ /* 0x040fe20003f25270 */
[----:B------:R4:W-:Y:S06]  /*16b0*/  MEMBAR.ALL.CTA ;  /* 0x0000000000007992 */ /* 0x0009ec0000008000 */
[----:B----4-:R-:W4:Y:S01]  /*16c0*/  FENCE.VIEW.ASYNC.S ;  /* 0x00000000000073c6 */ /* 0x010f220000000000 */
[----:B------:R-:W-:Y:S01]  /*16d0*/  SEL R8, R8, RZ, P1 ;  /* 0x000000ff08087207 */ /* 0x000fe20000800000 */
[----:B----4-:R4:W-:Y:S01]  /*16e0*/  SYNCS.ARRIVE.TRANS64.ART0 RZ, [R3+URZ+0x80], R0 ;  /* 0x0000800003ff79a7 */ /* 0x0109e200085000ff */
[----:B---3--:R-:W-:-:S02]  /*16f0*/  ISETP.NE.AND P0, PT, R7, 0x1, PT ;  /* 0x000000010700780c */ /* 0x008fc40003f05270 */
[----:B------:R-:W-:Y:S02]  /*1700*/  R2UR UR20, R4 ;  /* 0x00000000041472ca */ /* 0x000fe400000e0000 */
[----:B------:R-:W-:Y:S02]  /*1710*/  R2UR UR12, R5 ;  /* 0x00000000050c72ca */ /* 0x000fe400000e0000 */
[----:B------:R-:W-:Y:S02]  /*1720*/  R2UR UR28, R6 ;  /* 0x00000000061c72ca */ /* 0x000fe400000e0000 */
[----:B----4-:R-:W-:-:S04]  /*1730*/  SEL R3, RZ, 0x1, P1 ;  /* 0x00000001ff037807 */ /* 0x010fc80000800000 */
[----:B------:R-:W-:Y:S01]  /*1740*/  LOP3.LUT R2, R2, R3, RZ, 0x3c, !PT ;  /* 0x0000000302027212 */ /* 0x000fe200078e3cff */
[----:B------:R-:W-:Y:S08]  /*1750*/  @!P0 BRA `(.L_x_20) ;  /* 0xfffffff800e88947 */ /* 0x000ff0000383ffff */
.L_x_15:
[----:B------:R-:W-:Y:S02]  /*1760*/  UISETP.NE.AND UP0, UPT, UR30, 0x4, UPT ;  /* 0x000000041e00788c */ /* 0x000fe4000bf05270 */
[----:B------:R-:W-:-:S04]  /*1770*/  UIADD3 UR4, UPT, UPT, UR30, 0x2, URZ ;  /* 0x000000021e047890 */ /* 0x000fc8000fffe0ff */
[----:B------:R-:W-:-:S04]  /*1780*/  USEL UR4, UR4, 0x1, UP0 ;  /* 0x0000000104047887 */ /* 0x000fc80008000000 */
[----:B------:R-:W-:Y:S02]  /*1790*/  UISETP.NE.AND UP1, UPT, UR4, 0x5, UPT ;  /* 0x000000050400788c */ /* 0x000fe4000bf25270 */
[----:B------:R-:W-:-:S04]  /*17a0*/  UIADD3 UR4, UPT, UPT, UR4, 0x1, URZ ;  /* 0x0000000104047890 */ /* 0x000fc8000fffe0ff */
[----:B------:R-:W-:Y:S02]  /*17b0*/  USEL UR4, UR4, 0x1, UP1 ;  /* 0x0000000104047887 */ /* 0x000fe40008800000 */
[----:B------:R-:W-:Y:S02]  /*17c0*/  UISETP.EQ.XOR UP1, UPT, UR30, 0x4, !UP1 ;  /* 0x000000041e00788c */ /* 0x000fe4000cf22a70 */
[----:B------:R-:W-:Y:S02]  /*17d0*/  UISETP.NE.AND UP0, UPT, UR4, 0x5, UPT ;  /* 0x000000050400788c */ /* 0x000fe4000bf05270 */
[----:B------:R-:W-:Y:S02]  /*17e0*/  UIADD3 UR5, UPT, UPT, UR4, 0x1, URZ ;  /* 0x0000000104057890 */ /* 0x000fe4000fffe0ff */
[----:B------:R-:W-:Y:S02]  /*17f0*/  UISETP.EQ.XOR UP1, UPT, UR4, 0x5, UP1 ;  /* 0x000000050400788c */ /* 0x000fe40008f22a70 */
[----:B------:R-:W-:-:S04]  /*1800*/  USEL UR5, UR5, 0x1, UP0 ;  /* 0x0000000105057887 */ /* 0x000fc80008000000 */
[----:B------:R-:W-:Y:S02]  /*1810*/  UISETP.EQ.XOR UP1, UPT, UR5, 0x5, UP1 ;  /* 0x000000050500788c */ /* 0x000fe40008f22a70 */
[----:B------:R-:W-:Y:S02]  /*1820*/  UISETP.NE.AND UP0, UPT, UR5, 0x5, UPT ;  /* 0x000000050500788c */ /* 0x000fe4000bf05270 */
[----:B------:R-:W-:Y:S02]  /*1830*/  USEL UR4, URZ, 0x1, !UP1 ;  /* 0x00000001ff047887 */ /* 0x000fe4000c800000 */
[----:B------:R-:W-:Y:S02]  /*1840*/  USEL UR5, UR5, URZ, UP0 ;  /* 0x000000ff05057287 */ /* 0x000fe40008000000 */
[----:B------:R-:W-:Y:S02]  /*1850*/  ULOP3.LUT UR4, UR31, UR4, URZ, 0x3c, !UPT ;  /* 0x000000041f047292 */ /* 0x000fe4000f8e3cff */
[----:B------:R-:W-:-:S02]  /*1860*/  ULEA UR5, UR5, UR23, 0x3 ;  /* 0x0000001705057291 */ /* 0x000fc4000f8e18ff */
[----:B------:R-:W-:-:S06]  /*1870*/  USHF.L.U32 UR4, UR4, 0x1f, URZ ;  /* 0x0000001f04047899 */ /* 0x000fcc00080006ff */
[----:B------:R-:W-:-:S04]  /*1880*/  MOV R0, UR4 ;  /* 0x0000000400007c02 */ /* 0x000fc80008000f00 */
[----:B------:R-:W3:Y:S02]  /*1890*/  SYNCS.PHASECHK.TRANS64.TRYWAIT P0, [UR5+0x28], R0 ;  /* 0x00002800ff0075a7 */ /* 0x000ee40008001105 */
[----:B---3--:R-:W-:Y:S05]  /*18a0*/  @!P0 BRA `(.L_x_21) ;  /* 0x00000030005c8947 */ /* 0x008fea0003800000 */
.L_x_67:
[----:B------:R-:W-:-:S13]  /*18b0*/  ELECT P0, URZ, PT ;  /* 0x0000000000ff782f */ /* 0x000fda0003800000 */
[----:B---3--:R-:W-:-:S04]  /*18c0*/  @P0 MOV R0, 0x9000 ;  /* 0x0000900000000802 */ /* 0x008fc80000000f00 */
[----:B------:R3:W-:Y:S03]  /*18d0*/  @P0 SYNCS.ARRIVE.TRANS64 RZ, [UR5], R0 ;  /* 0x00000000ffff09a7 */ /* 0x0007e60008000005 */
.L_x_13:
[----:B------:R-:W-:-:S13]  /*18e0*/  ISETP.NE.AND P0, PT, R122, 0x4, PT ;  /* 0x000000047a00780c */ /* 0x000fda0003f05270 */
[----:B------:R-:W-:Y:S05]  /*18f0*/  @P0 BRA `(.L_x_22) ;  /* 0x0000000c00280947 */ /* 0x000fea0003800000 */
[----:B------:R-:W4:Y:S08]  /*1900*/  S2UR UR12, SR_CgaCtaId ;  /* 0x00000000000c79c3 */ /* 0x000f300000008800 */
[----:B------:R-:W-:Y:S06]  /*1910*/  BAR.SYNC.DEFER_BLOCKING 0x3, 0xa0 ;  /* 0x00c2800000007b1d */ /* 0x000fec0000010000 */
[----:B------:R-:W-:-:S02]  /*1920*/  UMOV UR4, 0x400 ;  /* 0x0000040000047882 */ /* 0x000fc40000000000 */
[----:B----4-:R-:W-:-:S09]  /*1930*/  ULEA UR12, UR12, UR4, 0x18 ;  /* 0x000000040c0c7291 */ /* 0x010fd2000f8ec0ff */
[----:B---3--:R-:W3:Y:S01]  /*1940*/  LDS R0, [UR12+0x98] ;  /* 0x0000980cff007984 */ /* 0x008ee20008000800 */
[----:B------:R-:W4:Y:S02]  /*1950*/  SYNCS.PHASECHK.TRANS64.TRYWAIT P0, [UR12+0x70], RZ ;  /* 0x000070ffff0075a7 */ /* 0x000f24000800110c */
[----:B---34-:R-:W-:Y:S05]  /*1960*/  @!P0 BRA `(.L_x_23) ;  /* 0x00000030004c8947 */ /* 0x018fea0003800000 */
.L_x_69:
[----:B------:R-:W4:Y:S01]  /*1970*/  LDS R3, [UR12+0x3241c] ;  /* 0x03241c0cff037984 */ /* 0x000f220008000800 */
[----:B---3--:R-:W-:Y:S01]  /*1980*/  IMAD.MOV.U32 R2, RZ, RZ, 0x1 ;  /* 0x00000001ff027424 */ /* 0x008fe200078e00ff */
[----:B------:R-:W-:Y:S01]  /*1990*/  R2UR UR32, R0 ;  /* 0x00000000002072ca */ /* 0x000fe200000e0000 */
[----:B------:R-:W-:Y:S01]  /*19a0*/  HFMA2 R0, -RZ, RZ, 0, 5.9604644775390625e-08 ;  /* 0x00000001ff007431 */ /* 0x000fe200000001ff */
[----:B------:R3:W-:Y:S06]  /*19b0*/  MEMBAR.ALL.CTA ;  /* 0x0000000000007992 */ /* 0x0007ec0000008000 */
[----:B---3--:R-:W3:Y:S01]  /*19c0*/  FENCE.VIEW.ASYNC.S ;  /* 0x00000000000073c6 */ /* 0x008ee20000000000 */
[----:B------:R-:W-:Y:S01]  /*19d0*/  IMAD.MOV.U32 R6, RZ, RZ, 0x1 ;  /* 0x00000001ff067424 */ /* 0x000fe200078e00ff */
[----:B---3--:R3:W-:Y:S01]  /*19e0*/  SYNCS.ARRIVE.TRANS64.ART0 RZ, [UR12+0x80], R2 ;  /* 0x00008002ffff79a7 */ /* 0x0087e2000850000c */
[----:B----4-:R-:W-:-:S13]  /*19f0*/  ISETP.NE.AND P0, PT, R3, 0x1, PT ;  /* 0x000000010300780c */ /* 0x010fda0003f05270 */
[----:B---3--:R-:W-:Y:S05]  /*1a00*/  @P0 BRA `(.L_x_24) ;  /* 0x0000000800b40947 */ /* 0x008fea0003800000 */
[----:B------:R-:W-:Y:S01]  /*1a10*/  UIADD3 UR10, UPT, UPT, UR32, 0x100, URZ ;  /* 0x00000100200a7890 */ /* 0x000fe2000fffe0ff */
[----:B------:R-:W-:Y:S01]  /*1a20*/  MOV R5, 0x1 ;  /* 0x0000000100057802 */ /* 0x000fe20000000f00 */
[----:B------:R-:W-:Y:S01]  /*1a30*/  UIADD3 UR8, UPT, UPT, UR32, 0x104, URZ ;  /* 0x0000010420087890 */ /* 0x000fe2000fffe0ff */
[----:B------:R-:W-:Y:S01]  /*1a40*/  MOV R4, RZ ;  /* 0x000000ff00047202 */ /* 0x000fe20000000f00 */
[----:B------:R-:W-:Y:S01]  /*1a50*/  UIADD3 UR6, UPT, UPT, UR32, 0x108, URZ ;  /* 0x0000010820067890 */ /* 0x000fe2000fffe0ff */
[----:B------:R-:W-:Y:S01]  /*1a60*/  MOV R6, 0x1 ;  /* 0x0000000100067802 */ /* 0x000fe20000000f00 */
[----:B------:R-:W-:Y:S02]  /*1a70*/  UIADD3 UR4, UPT, UPT, UR32, 0x10c, URZ ;  /* 0x0000010c20047890 */ /* 0x000fe4000fffe0ff */
[----:B------:R-:W-:Y:S02]  /*1a80*/  UIADD3 UR11, UPT, UPT, UR32, 0x110, URZ ;  /* 0x00000110200b7890 */ /* 0x000fe4000fffe0ff */
[----:B------:R-:W-:-:S02]  /*1a90*/  UIADD3 UR9, UPT, UPT, UR32, 0x114, URZ ;  /* 0x0000011420097890 */ /* 0x000fc4000fffe0ff */
[----:B------:R-:W-:Y:S02]  /*1aa0*/  UIADD3 UR7, UPT, UPT, UR32, 0x118, URZ ;  /* 0x0000011820077890 */ /* 0x000fe4000fffe0ff */
[----:B------:R-:W-:Y:S02]  /*1ab0*/  USHF.R.U32.HI UR18, URZ, 0x1, UR10 ;  /* 0x00000001ff127899 */ /* 0x000fe4000801160a */
[----:B------:R-:W-:Y:S02]  /*1ac0*/  USHF.R.U32.HI UR17, URZ, 0x1, UR8 ;  /* 0x00000001ff117899 */ /* 0x000fe40008011608 */
[----:B------:R-:W-:Y:S01]  /*1ad0*/  USHF.R.U32.HI UR16, URZ, 0x1, UR6 ;  /* 0x00000001ff107899 */ /* 0x000fe20008011606 */
[----:B------:R-:W-:Y:S01]  /*1ae0*/  UMOV UR34, 0x8a02480 ;  /* 0x08a0248000227882 */ /* 0x000fe20000000000 */
[----:B------:R-:W-:Y:S02]  /*1af0*/  UIADD3 UR5, UPT, UPT, UR32, 0x11c, URZ ;  /* 0x0000011c20057890 */ /* 0x000fe4000fffe0ff */
[----:B------:R-:W-:-:S02]  /*1b00*/  USHF.R.U32.HI UR13, URZ, 0x1, UR4 ;  /* 0x00000001ff0d7899 */ /* 0x000fc40008011604 */
[----:B------:R-:W-:Y:S02]  /*1b10*/  UIADD3 UR19, UPT, UPT, UR12, 0x2fc00, URZ ;  /* 0x0002fc000c137890 */ /* 0x000fe4000fffe0ff */
[----:B------:R-:W-:Y:S02]  /*1b20*/  UIADD3 UR20, UPT, UPT, UR12, 0x2d400, URZ ;  /* 0x0002d4000c147890 */ /* 0x000fe4000fffe0ff */
[----:B------:R-:W-:Y:S02]  /*1b30*/  UIADD3 UR21, UPT, UPT, UR12, 0x5400, URZ ;  /* 0x000054000c157890 */ /* 0x000fe4000fffe0ff */
[----:B------:R-:W-:Y:S02]  /*1b40*/  UIADD3 UR22, UPT, UPT, UR12, 0x19400, URZ ;  /* 0x000194000c167890 */ /* 0x000fe4000fffe0ff */
[----:B------:R-:W-:Y:S02]  /*1b50*/  USEL UR23, URZ, 0x4000, UP6 ;  /* 0x00004000ff177887 */ /* 0x000fe4000b000000 */
[----:B------:R-:W-:-:S02]  /*1b60*/  USHF.R.U32.HI UR46, URZ, 0x1a, UR11 ;  /* 0x0000001aff2e7899 */ /* 0x000fc4000801160b */
[----:B------:R-:W-:Y:S02]  /*1b70*/  USHF.R.U32.HI UR40, URZ, 0x1a, UR9 ;  /* 0x0000001aff287899 */ /* 0x000fe40008011609 */
[----:B------:R-:W-:Y:S02]  /*1b80*/  USHF.R.U32.HI UR36, URZ, 0x1a, UR7 ;  /* 0x0000001aff247899 */ /* 0x000fe40008011607 */
[----:B------:R-:W-:Y:S02]  /*1b90*/  USEL UR34, UR34, 0x8a00480, !UP5 ;  /* 0x08a0048022227887 */ /* 0x000fe4000e800000 */
[----:B------:R-:W-:Y:S02]  /*1ba0*/  ULOP3.LUT UR18, UR18, 0x60000000, URZ, 0xc0, !UPT ;  /* 0x6000000012127892 */ /* 0x000fe4000f8ec0ff */
[----:B------:R-:W-:Y:S02]  /*1bb0*/  ULOP3.LUT UR17, UR17, 0x60000000, URZ, 0xc0, !UPT ;  /* 0x6000000011117892 */ /* 0x000fe4000f8ec0ff */
[----:B------:R-:W-:-:S02]  /*1bc0*/  ULOP3.LUT UR16, UR16, 0x60000000, URZ, 0xc0, !UPT ;  /* 0x6000000010107892 */ /* 0x000fc4000f8ec0ff */
[----:B------:R-:W-:Y:S02]  /*1bd0*/  USHF.R.U32.HI UR35, URZ, 0x1a, UR5 ;  /* 0x0000001aff237899 */ /* 0x000fe40008011605 */
[----:B------:R-:W-:Y:S02]  /*1be0*/  ULOP3.LUT UR13, UR13, 0x60000000, URZ, 0xc0, !UPT ;  /* 0x600000000d0d7892 */ /* 0x000fe4000f8ec0ff */
[----:B------:R-:W-:Y:S02]  /*1bf0*/  USHF.R.U32.HI UR19, URZ, 0x4, UR19 ;  /* 0x00000004ff137899 */ /* 0x000fe40008011613 */
[----:B------:R-:W-:Y:S02]  /*1c00*/  USHF.R.U32.HI UR20, URZ, 0x4, UR20 ;  /* 0x00000004ff147899 */ /* 0x000fe40008011614 */
[----:B------:R-:W-:Y:S02]  /*1c10*/  USHF.R.U32.HI UR21, URZ, 0x4, UR21 ;  /* 0x00000004ff157899 */ /* 0x000fe40008011615 */
[----:B------:R-:W-:-:S02]  /*1c20*/  USHF.R.U32.HI UR22, URZ, 0x4, UR22 ;  /* 0x00000004ff167899 */ /* 0x000fc40008011616 */
[----:B------:R-:W-:Y:S02]  /*1c30*/  UIADD3 UR34, UPT, UPT, UR23, UR34, URZ ;  /* 0x0000002217227290 */ /* 0x000fe4000fffe0ff */
[----:B------:R-:W-:Y:S02]  /*1c40*/  ULOP3.LUT UR46, UR18, 0x30, UR46, 0xf8, !UPT ;  /* 0x00000030122e7892 */ /* 0x000fe4000f8ef82e */
[----:B------:R-:W-:Y:S02]  /*1c50*/  ULOP3.LUT UR40, UR17, 0x30, UR40, 0xf8, !UPT ;  /* 0x0000003011287892 */ /* 0x000fe4000f8ef828 */
[----:B------:R-:W-:Y:S02]  /*1c60*/  ULOP3.LUT UR36, UR16, 0x30, UR36, 0xf8, !UPT ;  /* 0x0000003010247892 */ /* 0x000fe4000f8ef824 */
[----:B------:R-:W-:Y:S02]  /*1c70*/  ULOP3.LUT UR35, UR13, 0x30, UR35, 0xf8, !UPT ;  /* 0x000000300d237892 */ /* 0x000fe4000f8ef823 */
[----:B------:R-:W-:-:S02]  /*1c80*/  ULOP3.LUT UR19, UR19, 0x3fc0, URZ, 0xc0, !UPT ;  /* 0x00003fc013137892 */ /* 0x000fc4000f8ec0ff */
[----:B------:R-:W-:Y:S02]  /*1c90*/  ULOP3.LUT UR20, UR20, 0x3fc0, URZ, 0xc0, !UPT ;  /* 0x00003fc014147892 */ /* 0x000fe4000f8ec0ff */
[----:B------:R-:W-:Y:S02]  /*1ca0*/  ULOP3.LUT UR21, UR21, 0x3fc0, URZ, 0xc0, !UPT ;  /* 0x00003fc015157892 */ /* 0x000fe4000f8ec0ff */
[----:B------:R-:W-:Y:S02]  /*1cb0*/  ULOP3.LUT UR22, UR22, 0x3fc0, URZ, 0xc0, !UPT ;  /* 0x00003fc016167892 */ /* 0x000fe4000f8ec0ff */
[----:B------:R-:W-:Y:S02]  /*1cc0*/  ULOP3.LUT UR47, UR46, UR34, URZ, 0xfc, !UPT ;  /* 0x000000222e2f7292 */ /* 0x000fe4000f8efcff */
[----:B------:R-:W-:Y:S02]  /*1cd0*/  ULOP3.LUT UR41, UR40, UR34, URZ, 0xfc, !UPT ;  /* 0x0000002228297292 */ /* 0x000fe4000f8efcff */
[----:B------:R-:W-:-:S02]  /*1ce0*/  ULOP3.LUT UR37, UR36, UR34, URZ, 0xfc, !UPT ;  /* 0x0000002224257292 */ /* 0x000fc4000f8efcff */
[----:B------:R-:W-:Y:S02]  /*1cf0*/  ULOP3.LUT UR35, UR35, UR34, URZ, 0xfc, !UPT ;  /* 0x0000002223237292 */ /* 0x000fe4000f8efcff */
[----:B------:R-:W-:Y:S02]  /*1d00*/  ULOP3.LUT UR19, UR19, 0x10000, URZ, 0xfc, !UPT ;  /* 0x0001000013137892 */ /* 0x000fe4000f8efcff */
[----:B------:R-:W-:Y:S02]  /*1d10*/  ULOP3.LUT UR20, UR20, 0x10000, URZ, 0xfc, !UPT ;  /* 0x0001000014147892 */ /* 0x000fe4000f8efcff */
[----:B------:R-:W-:Y:S02]  /*1d20*/  ULOP3.LUT UR21, UR21, 0x10000, URZ, 0xfc, !UPT ;  /* 0x0001000015157892 */ /* 0x000fe4000f8efcff */
[----:B------:R-:W-:Y:S01]  /*1d30*/  ULOP3.LUT UR22, UR22, 0x10000, URZ, 0xfc, !UPT ;  /* 0x0001000016167892 */ /* 0x000fe2000f8efcff */
[----:B------:R-:W-:Y:S01]  /*1d40*/  UMOV UR31, URZ ;  /* 0x000000ff001f7c82 */ /* 0x000fe20008000000 */
[----:B------:R-:W-:Y:S01]  /*1d50*/  UMOV UR30, URZ ;  /* 0x000000ff001e7c82 */ /* 0x000fe20008000000 */
[----:B------:R-:W-:Y:S01]  /*1d60*/  UMOV UR29, URZ ;  /* 0x000000ff001d7c82 */ /* 0x000fe20008000000 */
[----:B------:R-:W-:Y:S01]  /*1d70*/  UMOV UR46, URZ ;  /* 0x000000ff002e7c82 */ /* 0x000fe20008000000 */
[----:B------:R-:W-:Y:S01]  /*1d80*/  UMOV UR40, URZ ;  /* 0x000000ff00287c82 */ /* 0x000fe20008000000 */
[----:B------:R-:W-:Y:S01]  /*1d90*/  UMOV UR36, URZ ;  /* 0x000000ff00247c82 */ /* 0x000fe20008000000 */
[----:B------:R-:W-:-:S05]  /*1da0*/  UMOV UR34, URZ ;  /* 0x000000ff00227c82 */ /* 0x000fca0008000000 */
.L_x_31:
[----:B------:R-:W-:Y:S01]  /*1db0*/  USHF.L.U32 UR13, UR30, 0x1f, URZ ;  /* 0x0000001f1e0d7899 */ /* 0x000fe200080006ff */
[----:B------:R-:W-:Y:S01]  /*1dc0*/  SHF.L.U32 R2, R6, 0x1f, RZ ;  /* 0x0000001f06027819 */ /* 0x000fe200000006ff */
[----:B------:R-:W-:Y:S02]  /*1dd0*/  ULEA UR16, UR29, UR12, 0x3 ;  /* 0x0000000c1d107291 */ /* 0x000fe4000f8e18ff */
[----:B------:R-:W-:Y:S02]  /*1de0*/  ULEA UR18, UR31, UR12, 0x3 ;  /* 0x0000000c1f127291 */ /* 0x000fe4000f8e18ff */
[----:B------:R-:W-:Y:S01]  /*1df0*/  MOV R0, UR13 ;  /* 0x0000000d00007c02 */ /* 0x000fe20008000f00 */
[----:B------:R-:W-:Y:S02]  /*1e00*/  ULEA UR17, UR31, UR32, 0x7 ;  /* 0x000000201f117291 */ /* 0x000fe4000f8e38ff */
[----:B------:R-:W-:Y:S02]  /*1e10*/  UPLOP3.LUT UP2, UPT, UPT, UPT, UPT, 0x40, 0x4 ;  /* 0x000000000004789c */ /* 0x000fe40003f4e870 */
[----:B------:R3:W4:Y:S02]  /*1e20*/  SYNCS.PHASECHK.TRANS64.TRYWAIT P1, [UR16], R0 ;  /* 0x00000000ff0075a7 */ /* 0x0007240008021110 */
[----:B------:R-:W5:Y:S02]  /*1e30*/  SYNCS.PHASECHK.TRANS64.TRYWAIT P0, [UR18+0x60], R2 ;  /* 0x00006002ff0075a7 */ /* 0x000f640008001112 */
[----:B---345:R-:W-:Y:S05]  /*1e40*/  @P0 BRA `(.L_x_25) ;  /* 0x0000000000080947 */ /* 0x038fea0003800000 */
[----:B------:R-:W3:Y:S02]  /*1e50*/  SYNCS.PHASECHK.TRANS64.TRYWAIT P0, [UR18+0x60], R2 ;  /* 0x00006002ff0075a7 */ /* 0x000ee40008001112 */
[----:B---3--:R-:W-:Y:S05]  /*1e60*/  @!P0 BRA `(.L_x_26) ;  /* 0x0000002c00248947 */ /* 0x008fea0003800000 */
.L_x_25:
[----:B------:R-:W-:-:S05]  /*1e70*/  UMOV UR27, URZ ;  /* 0x000000ff001b7c82 */ /* 0x000fca0008000000 */
.L_x_29:
[----:B------:R-:W-:Y:S02]  /*1e80*/  USHF.L.U32 UR28, UR29, 0xa, URZ ;  /* 0x0000000a1d1c7899 */ /* 0x000fe400080006ff */
[----:B------:R-:W-:Y:S02]  /*1e90*/  UIADD3 UR23, UPT, UPT, UR29, 0x1, URZ ;  /* 0x000000011d177890 */ /* 0x000fe4000fffe0ff */
[----:B------:R-:W-:Y:S02]  /*1ea0*/  UISETP.GT.U32.AND UP0, UPT, UR27, 0xe, UPT ;  /* 0x0000000e1b00788c */ /* 0x000fe4000bf04070 */
[----:B------:R-:W-:Y:S02]  /*1eb0*/  UIADD3 UR16, UPT, UPT, UR28, 0x6, URZ ;  /* 0x000000061c107890 */ /* 0x000fe4000fffe0ff */
[----:B----4-:R-:W-:Y:S02]  /*1ec0*/  ULEA UR66, UR29, UR20, 0x7 ;  /* 0x000000141d427291 */ /* 0x010fe4000f8e38ff */
[----:B------:R-:W-:Y:S01]  /*1ed0*/  ULEA UR58, UR29, UR19, 0x7 ;  /* 0x000000131d3a7291 */ /* 0x000fe2000f8e38ff */
[----:B------:R-:W-:Y:S01]  /*1ee0*/  PLOP3.LUT P0, PT, PT, PT, UP0, 0x80, 0x8 ;  /* 0x000000000008781c */ /* 0x000fe20003f0f008 */
[----:B------:R-:W-:Y:S02]  /*1ef0*/  ULEA UR13, UR29, UR12, 0x3 ;  /* 0x0000000c1d0d7291 */ /* 0x000fe4000f8e18ff */
[----:B------:R-:W-:Y:S02]  /*1f00*/  UISETP.NE.AND UP1, UPT, UR23, 0x5, UPT ;  /* 0x000000051700788c */ /* 0x000fe4000bf25270 */
[----:B------:R-:W-:Y:S02]  /*1f10*/  UIADD3 UR50, UPT, UPT, UR28, UR22, URZ ;  /* 0x000000161c327290 */ /* 0x000fe4000fffe0ff */
[----:B------:R-:W-:Y:S02]  /*1f20*/  UIADD3 UR48, UPT, UPT, UR28, UR21, URZ ;  /* 0x000000151c307290 */ /* 0x000fe4000fffe0ff */
[----:B------:R-:W-:Y:S02]  /*1f30*/  UIADD3 UR44, UPT, UPT, UR22, 0x2, UR28 ;  /* 0x00000002162c7890 */ /* 0x000fe4000fffe01c */
[----:B------:R-:W-:Y:S02]  /*1f40*/  UIADD3 UR42, UPT, UPT, UR21, 0x2, UR28 ;  /* 0x00000002152a7890 */ /* 0x000fe4000fffe01c */
[----:B------:R-:W-:Y:S02]  /*1f50*/  UIADD3 UR38, UPT, UPT, UR22, 0x4, UR28 ;  /* 0x0000000416267890 */ /* 0x000fe4000fffe01c */
[----:B------:R-:W-:Y:S02]  /*1f60*/  UIADD3 UR26, UPT, UPT, UR16, UR22, URZ ;  /* 0x00000016101a7290 */ /* 0x000fe4000fffe0ff */
[----:B------:R-:W-:Y:S02]  /*1f70*/  UIADD3 UR64, UPT, UPT, UR66, 0x20, URZ ;  /* 0x0000002042407890 */ /* 0x000fe4000fffe0ff */
[----:B------:R-:W-:Y:S02]  /*1f80*/  UIADD3 UR62, UPT, UPT, UR66, 0x40, URZ ;  /* 0x00000040423e7890 */ /* 0x000fe4000fffe0ff */
[----:B------:R-:W-:Y:S02]  /*1f90*/  UIADD3 UR60, UPT, UPT, UR66, 0x60, URZ ;  /* 0x00000060423c7890 */ /* 0x000fe4000fffe0ff */
[----:B------:R-:W-:Y:S02]  /*1fa0*/  UIADD3 UR56, UPT, UPT, UR58, 0x20, URZ ;  /* 0x000000203a387890 */ /* 0x000fe4000fffe0ff */
[----:B------:R-:W-:Y:S02]  /*1fb0*/  UIADD3 UR54, UPT, UPT, UR58, 0x40, URZ ;  /* 0x000000403a367890 */ /* 0x000fe4000fffe0ff */
[----:B------:R-:W-:Y:S02]  /*1fc0*/  UIADD3 UR52, UPT, UPT, UR58, 0x60, URZ ;  /* 0x000000603a347890 */ /* 0x000fe4000fffe0ff */
[----:B------:R-:W-:Y:S02]  /*1fd0*/  UIADD3 UR28, UPT, UPT, UR21, 0x4, UR28 ;  /* 0x00000004151c7890 */ /* 0x000fe4000fffe01c */
[----:B------:R-:W-:Y:S02]  /*1fe0*/  UIADD3 UR25, UPT, UPT, UR13, 0x28, URZ ;  /* 0x000000280d197890 */ /* 0x000fe4000fffe0ff */
[----:B------:R-:W-:Y:S02]  /*1ff0*/  USEL UR24, URZ, 0x1, UP1 ;  /* 0x00000001ff187887 */ /* 0x000fe40008800000 */
[----:B------:R-:W-:Y:S02]  /*2000*/  UIADD3 UR16, UPT, UPT, UR16, UR21, URZ ;  /* 0x0000001510107290 */ /* 0x000fe4000fffe0ff */
[----:B------:R-:W-:Y:S01]  /*2010*/  USEL UR29, UR23, URZ, UP1 ;  /* 0x000000ff171d7287 */ /* 0x000fe20008800000 */
[----:B------:R-:W-:Y:S01]  /*2020*/  UMOV UR67, 0x4008 ;  /* 0x0000400800437882 */ /* 0x000fe20000000000 */
        /* <DEDUP_REMOVED lines=12> */
[----:B---3--:R-:W-:Y:S05]  /*20f0*/  @P1 BRA `(.L_x_27) ;  /* 0x0000000000101947 */ /* 0x008fea0003800000 */
[----:B------:R-:W-:Y:S06]  /*2100*/  USHF.L.U32 UR23, UR30, 0x1f, URZ ;  /* 0x0000001f1e177899 */ /* 0x000fec00080006ff */
[----:B---3--:R-:W-:Y:S04]  /*2110*/  MOV R0, UR23 ;  /* 0x0000001700007c02 */ /* 0x008fe80008000f00 */
[----:B------:R-:W3:Y:S02]  /*2120*/  SYNCS.PHASECHK.TRANS64.TRYWAIT P1, [UR13], R0 ;  /* 0x00000000ff0075a7 */ /* 0x000ee4000802110d */
[----:B---3--:R-:W-:Y:S05]  /*2130*/  @!P1 BRA `(.L_x_28) ;  /* 0x00000028008c9947 */ /* 0x008fea0003800000 */
.L_x_27:
[----:B------:R-:W-:Y:S01]  /*2140*/  ULOP3.LUT UR30, UR30, UR24, URZ, 0x3c, !UPT ;  /* 0x000000181e1e7292 */ /* 0x000fe2000f8e3cff */
[----:B------:R4:W-:Y:S01]  /*2150*/  UTCCP.T.S.4x32dp128bit tmem[UR32+0x100], gdesc[UR66] ;  /* 0x00010042200079e7 */ /* 0x0009e20009100000 */
[----:B------:R-:W-:Y:S01]  /*2160*/  UIADD3 UR27, UPT, UPT, UR27, 0x1, URZ ;  /* 0x000000011b1b7890 */ /* 0x000fe2000fffe0ff */
[----:B------:R-:W-:Y:S01]  /*2170*/  PLOP3.LUT P1, PT, PT, PT, PT, 0x80, 0x8 ;  /* 0x000000000008781c */ /* 0x000fe20003f2f070 */
[----:B------:R4:W-:Y:S01]  /*2180*/  UTCCP.T.S.4x32dp128bit tmem[UR32+0x104], gdesc[UR64] ;  /* 0x00010440200079e7 */ /* 0x0009e20009100000 */
[----:B------:R4:W-:Y:S01]  /*2190*/  UTCCP.T.S.4x32dp128bit tmem[UR32+0x108], gdesc[UR62] ;  /* 0x0001083e200079e7 */ /* 0x0009e20009100000 */
[----:B------:R-:W-:Y:S01]  /*21a0*/  UMOV UR72, UR16 ;  /* 0x0000001000487c82 */ /* 0x000fe20008000000 */
[----:B------:R-:W-:Y:S01]  /*21b0*/  @!UP0 USHF.L.U32 UR13, UR30, 0x1f, URZ ;  /* 0x0000001f1e0d8899 */ /* 0x000fe200080006ff */
[----:B------:R4:W-:Y:S01]  /*21c0*/  UTCCP.T.S.4x32dp128bit tmem[UR32+0x10c], gdesc[UR60] ;  /* 0x00010c3c200079e7 */ /* 0x0009e20009100000 */
[----:B------:R-:W-:Y:S01]  /*21d0*/  @!UP0 ULEA UR16, UR29, UR12, 0x3 ;  /* 0x0000000c1d108291 */ /* 0x000fe2000f8e18ff */
[----:B------:R4:W-:Y:S01]  /*21e0*/  UTCCP.T.S.4x32dp128bit tmem[UR32+0x110], gdesc[UR58] ;  /* 0x0001103a200079e7 */ /* 0x0009e20009100000 */
[----:B------:R4:W-:Y:S01]  /*21f0*/  UTCCP.T.S.4x32dp128bit tmem[UR32+0x114], gdesc[UR56] ;  /* 0x00011438200079e7 */ /* 0x0009e20009100000 */
[----:B------:R4:W-:Y:S01]  /*2200*/  UTCCP.T.S.4x32dp128bit tmem[UR32+0x118], gdesc[UR54] ;  /* 0x00011836200079e7 */ /* 0x0009e20009100000 */
[----:B------:R4:W-:Y:S01]  /*2210*/  UTCCP.T.S.4x32dp128bit tmem[UR32+0x11c], gdesc[UR52] ;  /* 0x00011c34200079e7 */ /* 0x0009e20009100000 */
[----:B------:R4:W-:Y:S01]  /*2220*/  UTCOMMA.4X gdesc[UR48], gdesc[UR50], tmem[UR17], tmem[UR46], idesc[UR47], tmem[UR10], UP2 ;  /* 0x800a2e32300075ea */ /* 0x0009e20009000011 */
[----:B------:R-:W-:Y:S01]  /*2230*/  UMOV UR68, UR28 ;  /* 0x0000001c00447c82 */ /* 0x000fe20008000000 */
[----:B------:R-:W-:Y:S01]  /*2240*/  UMOV UR69, 0x40004040 ;  /* 0x4000404000457882 */ /* 0x000fe20000000000 */
[----:B---3--:R-:W-:Y:S01]  /*2250*/  MOV R0, UR13 ;  /* 0x0000000d00007c02 */ /* 0x008fe20008000f00 */
[----:B------:R4:W-:Y:S01]  /*2260*/  UTCOMMA.4X gdesc[UR42], gdesc[UR44], tmem[UR17], tmem[UR40], idesc[UR41], tmem[UR8], UPT ;  /* 0x8008282c2a0075ea */ /* 0x0009e2000b800011 */
[----:B------:R-:W-:Y:S01]  /*2270*/  UMOV UR70, UR26 ;  /* 0x0000001a00467c82 */ /* 0x000fe20008000000 */
[----:B------:R-:W-:Y:S01]  /*2280*/  UMOV UR71, 0x40004040 ;  /* 0x4000404000477882 */ /* 0x000fe20000000000 */
[----:B------:R-:W-:Y:S01]  /*2290*/  UMOV UR73, 0x40004040 ;  /* 0x4000404000497882 */ /* 0x000fe20000000000 */
[----:B------:R4:W-:Y:S01]  /*22a0*/  UTCOMMA.4X gdesc[UR68], gdesc[UR38], tmem[UR17], tmem[UR36], idesc[UR37], tmem[UR6], UPT ;  /* 0x80062426440075ea */ /* 0x0009e2000b800011 */
[----:B------:R4:W-:Y:S01]  /*22b0*/  UTCOMMA.4X gdesc[UR72], gdesc[UR70], tmem[UR17], tmem[UR34], idesc[UR35], tmem[UR4], UPT ;  /* 0x80042246480075ea */ /* 0x0009e2000b800011 */
[----:B------:R4:W-:Y:S01]  /*22c0*/  UTCBAR [UR25], URZ ;  /* 0x000000ff190073e9 */ /* 0x0009e200080000ff */
[----:B------:R4:W3:Y:S01]  /*22d0*/  @!P0 SYNCS.PHASECHK.TRANS64.TRYWAIT P1, [UR16], R0 ;  /* 0x00000000ff0085a7 */ /* 0x0008e20008021110 */
[----:B------:R-:W-:Y:S02]  /*22e0*/  UISETP.NE.AND UP0, UPT, UR27, 0x10, UPT ;  /* 0x000000101b00788c */ /* 0x000fe4000bf05270 */
[----:B------:R-:W-:Y:S07]  /*22f0*/  UPLOP3.LUT UP2, UPT, UPT, UPT, UPT, 0x80, 0x8 ;  /* 0x000000000008789c */ /* 0x000fee0003f4f070 */
[----:B------:R-:W-:Y:S05]  /*2300*/  BRA.U UP0, `(.L_x_29) ;  /* 0xfffffff900dc7547 */ /* 0x000fea000b83ffff */
[----:B------:R-:W-:Y:S01]  /*2310*/  UIADD3 UR31, UPT, UPT, UR31, 0x1, URZ ;  /* 0x000000011f1f7890 */ /* 0x000fe2000fffe0ff */
[----:B----4-:R-:W-:Y:S01]  /*2320*/  LEA R0, R5, UR12, 0x3 ;  /* 0x0000000c05007c11 */ /* 0x010fe2000f8e18ff */
[----:B------:R-:W-:Y:S01]  /*2330*/  UIADD3 UR18, UPT, UPT, UR18, 0x50, URZ ;  /* 0x0000005012127890 */ /* 0x000fe2000fffe0ff */
[----:B------:R-:W-:Y:S01]  /*2340*/  IMAD.U32 R3, R4, -0x80000000, RZ ;  /* 0x8000000004037824 */ /* 0x000fe200078e00ff */
[----:B------:R-:W-:-:S04]  /*2350*/  UISETP.NE.AND UP0, UPT, UR31, 0x2, UPT ;  /* 0x000000021f00788c */ /* 0x000fc8000bf05270 */
[----:B------:R-:W-:Y:S02]  /*2360*/  USEL UR13, URZ, 0x1, UP0 ;  /* 0x00000001ff0d7887 */ /* 0x000fe40008000000 */
[----:B------:R-:W-:Y:S01]  /*2370*/  USEL UR31, UR31, URZ, UP0 ;  /* 0x000000ff1f1f7287 */ /* 0x000fe20008000000 */
[----:B------:R4:W-:Y:S03]  /*2380*/  UTCBAR [UR18], URZ ;  /* 0x000000ff120073e9 */ /* 0x0009e600080000ff */
[----:B------:R-:W-:Y:S01]  /*2390*/  ULEA UR16, UR31, UR12, 0x3 ;  /* 0x0000000c1f107291 */ /* 0x000fe2000f8e18ff */
[----:B------:R-:W-:-:S05]  /*23a0*/  LOP3.LUT R6, R6, UR13, RZ, 0x3c, !PT ;  /* 0x0000000d06067c12 */ /* 0x000fca000f8e3cff */
[----:B------:R-:W-:-:S04]  /*23b0*/  IMAD.U32 R2, R6, -0x80000000, RZ ;  /* 0x8000000006027824 */ /* 0x000fc800078e00ff */
[----:B------:R4:W-:Y:S01]  /*23c0*/  SYNCS.PHASECHK.TRANS64.TRYWAIT PT, [UR16+0x60], R2 ;  /* 0x00006002ff0075a7 */ /* 0x0009e200080e1110 */
[----:B------:R-:W5:Y:S02]  /*23d0*/  SYNCS.PHASECHK.TRANS64.TRYWAIT P0, [R0+URZ+0x70], R3 ;  /* 0x00007003000075a7 */ /* 0x000f6400080011ff */
[----:B----45:R-:W-:Y:S05]  /*23e0*/  @!P0 BRA `(.L_x_30) ;  /* 0x0000002800008947 */ /* 0x030fea0003800000 */
.L_x_73:
[C---:B------:R-:W-:Y:S01]  /*23f0*/  LEA R2, R5.reuse, UR12, 0x4 ;  /* 0x0000000c05027c11 */ /* 0x040fe2000f8e20ff */
[----:B------:R-:W-:Y:S02]  /*2400*/  VIADD R5, R5, 0x1 ;  /* 0x0000000105057836 */ /* 0x000fe40000000000 */
[----:B----4-:R-:W-:-:S03]  /*2410*/  IMAD.MOV.U32 R3, RZ, RZ, 0x1 ;  /* 0x00000001ff037424 */ /* 0x010fc600078e00ff */
[----:B------:R-:W4:Y:S01]  /*2420*/  LDS R2, [R2+0x3241c] ;  /* 0x03241c0002027984 */ /* 0x000f220000000800 */
[C---:B---3--:R-:W-:Y:S01]  /*2430*/  ISETP.NE.AND P1, PT, R5.reuse, 0x2, PT ;  /* 0x000000020500780c */ /* 0x048fe20003f25270 */
[----:B------:R3:W-:Y:S06]  /*2440*/  MEMBAR.ALL.CTA ;  /* 0x0000000000007992 */ /* 0x0007ec0000008000 */
[----:B---3--:R-:W3:Y:S01]  /*2450*/  FENCE.VIEW.ASYNC.S ;  /* 0x00000000000073c6 */ /* 0x008ee20000000000 */
[----:B------:R-:W-:Y:S01]  /*2460*/  SEL R5, R5, RZ, P1 ;  /* 0x000000ff05057207 */ /* 0x000fe20000800000 */
[----:B---3--:R3:W-:Y:S01]  /*2470*/  SYNCS.ARRIVE.TRANS64.ART0 RZ, [R0+URZ+0x80], R3 ;  /* 0x0000800300ff79a7 */ /* 0x0087e200085000ff */
[----:B----4-:R-:W-:-:S02]  /*2480*/  ISETP.NE.AND P0, PT, R2, 0x1, PT ;  /* 0x000000010200780c */ /* 0x010fc40003f05270 */
[----:B---3--:R-:W-:-:S04]  /*2490*/  SEL R3, RZ, 0x1, P1 ;  /* 0x00000001ff037807 */ /* 0x008fc80000800000 */
[----:B------:R-:W-:-:S07]  /*24a0*/  LOP3.LUT R4, R4, R3, RZ, 0x3c, !PT ;  /* 0x0000000304047212 */ /* 0x000fce00078e3cff */
[----:B------:R-:W-:Y:S05]  /*24b0*/  @!P0 BRA `(.L_x_31) ;  /* 0xfffffff8003c8947 */ /* 0x000fea000383ffff */
[----:B------:R-:W-:-:S06]  /*24c0*/  UIADD3 UR31, UPT, UPT, UR31, 0x1, URZ ;  /* 0x000000011f1f7890 */ /* 0x000fcc000fffe0ff */
[----:B------:R-:W-:Y:S02]  /*24d0*/  MOV R0, UR31 ;  /* 0x0000001f00007c02 */ /* 0x000fe40008000f00 */
.L_x_24:
[----:B------:R-:W3:Y:S02]  /*24e0*/  S2UR UR4, SR_CgaCtaId ;  /* 0x00000000000479c3 */ /* 0x000ee40000008800 */
[----:B---3--:R-:W-:-:S04]  /*24f0*/  ULOP3.LUT UR4, UR4, 0x1, URZ, 0xc0, !UPT ;  /* 0x0000000104047892 */ /* 0x008fc8000f8ec0ff */
[----:B------:R-:W-:-:S09]  /*2500*/  UISETP.NE.U32.AND UP0, UPT, UR4, 0x1, UPT ;  /* 0x000000010400788c */ /* 0x000fd2000bf05070 */
[----:B------:R-:W-:Y:S05]  /*2510*/  BRA.U !UP0, `(.L_x_22) ;  /* 0x0000000108207547 */ /* 0x000fea000b800000 */
[----:B------:R-:W-:-:S04]  /*2520*/  ISETP.NE.AND P0, PT, R0, 0x2, PT ;  /* 0x000000020000780c */ /* 0x000fc80003f05270 */
[----:B------:R-:W-:Y:S02]  /*2530*/  SEL R3, RZ, 0x1, P0 ;  /* 0x00000001ff037807 */ /* 0x000fe40000000000 */
[----:B------:R-:W-:Y:S02]  /*2540*/  SEL R0, R0, RZ, P0 ;  /* 0x000000ff00007207 */ /* 0x000fe40000000000 */
[----:B------:R-:W-:Y:S02]  /*2550*/  LOP3.LUT R3, R6, R3, RZ, 0x3c, !PT ;  /* 0x0000000306037212 */ /* 0x000fe400078e3cff */
[----:B------:R-:W-:-:S03]  /*2560*/  LEA R0, R0, UR12, 0x3 ;  /* 0x0000000c00007c11 */ /* 0x000fc6000f8e18ff */
[----:B------:R-:W-:-:S04]  /*2570*/  IMAD.U32 R2, R3, -0x80000000, RZ ;  /* 0x8000000003027824 */ /* 0x000fc800078e00ff */
[----:B------:R-:W3:Y:S02]  /*2580*/  SYNCS.PHASECHK.TRANS64.TRYWAIT P0, [R0+URZ+0x60], R2 ;  /* 0x00006002000075a7 */ /* 0x000ee400080011ff */
[----:B---3--:R-:W-:Y:S05]  /*2590*/  @!P0 BRA `(.L_x_32) ;  /* 0x0000002400ac8947 */ /* 0x008fea0003800000 */
.L_x_22:
[----:B------:R-:W-:-:S13]  /*25a0*/  ISETP.GT.AND P0, PT, R122, 0x3, PT ;  /* 0x000000037a00780c */ /* 0x000fda0003f04270 */
[----:B-1----:R-:W-:Y:S05]  /*25b0*/  @P0 EXIT ;  /* 0x000000000000094d */ /* 0x002fea0003800000 */
[----:B------:R-:W-:Y:S05]  /*25c0*/  BRA.U !UP4, `(.L_x_33) ;  /* 0x000000010cb87547 */ /* 0x000fea000b800000 */
[----:B------:R-:W1:Y:S01]  /*25d0*/  S2UR UR6, SR_CgaCtaId ;  /* 0x00000000000679c3 */ /* 0x000e620000008800 */
[----:B------:R-:W-:Y:S01]  /*25e0*/  NOP ;  /* 0x0000000000007918 */ /* 0x000fe20000000000 */
[----:B------:R-:W-:Y:S01]  /*25f0*/  UMOV UR4, 0x40 ;  /* 0x0000004000047882 */ /* 0x000fe20000000000 */
[----:B------:R-:W-:Y:S01]  /*2600*/  UMOV UR5, 0x400 ;  /* 0x0000040000057882 */ /* 0x000fe20000000000 */
[----:B-1----:R-:W-:Y:S02]  /*2610*/  ULEA UR4, UR6, UR4, 0x18 ;  /* 0x0000000406047291 */ /* 0x002fe4000f8ec0ff */
[----:B------:R-:W-:-:S07]  /*2620*/  ULEA UR5, UR6, UR5, 0x18 ;  /* 0x0000000506057291 */ /* 0x000fce000f8ec0ff */
[----:B---3--:R-:W1:Y:S02]  /*2630*/  LDS.U8 R0, [UR4] ;  /* 0x00000004ff007984 */ /* 0x008e640008000000 */
[----:B-1----:R-:W-:-:S13]  /*2640*/  ISETP.NE.AND P0, PT, R0, RZ, PT ;  /* 0x000000ff0000720c */ /* 0x002fda0003f05270 */
[----:B------:R-:W-:Y:S05]  /*2650*/  @P0 BRA `(.L_x_34) ;  /* 0x00000000007c0947 */ /* 0x000fea0003800000 */
[----:B------:R-:W-:-:S13]  /*2660*/  ELECT P0, URZ, PT ;  /* 0x0000000000ff782f */ /* 0x000fda0003800000 */
[----:B------:R-:W-:Y:S05]  /*2670*/  @!P0 BRA `(.L_x_35) ;  /* 0x0000000000848947 */ /* 0x000fea0003800000 */
[----:B------:R-:W-:Y:S01]  /*2680*/  UMOV UR4, 0x10 ;  /* 0x0000001000047882 */ /* 0x000fe20000000000 */
[----:B------:R-:W-:-:S04]  /*2690*/  IMAD.MOV.U32 R2, RZ, RZ, 0xffff ;  /* 0x0000ffffff027424 */ /* 0x000fc800078e00ff */
[----:B------:R-:W-:Y:S04]  /*26a0*/  DEPBAR.LE SB1, 0x36 ;  /* 0x00009d800000791a */ /* 0x000fe80000000000 */
[----:B------:R-:W1:Y:S02]  /*26b0*/  UTCATOMSWS.FIND_AND_SET.ALIGN UP0, UR4, UR4 ;  /* 0x00000004000475e3 */ /* 0x000e640008000800 */
[----:B-1----:R-:W-:Y:S01]  /*26c0*/  PLOP3.LUT P0, PT, PT, PT, UP0, 0x80, 0x8 ;  /* 0x000000000008781c */ /* 0x002fe20003f0f008 */
[----:B------:R-:W-:-:S03]  /*26d0*/  IMAD.U32 R5, RZ, RZ, UR4 ;  /* 0x00000004ff057e24 */ /* 0x000fc6000f8e00ff */
[----:B------:R-:W-:-:S04]  /*26e0*/  SEL R0, RZ, 0xffffffff, !P0 ;  /* 0xffffffffff007807 */ /* 0x000fc80004000000 */
[----:B------:R-:W-:Y:S01]  /*26f0*/  ISETP.NE.AND P0, PT, R0, RZ, PT ;  /* 0x000000ff0000720c */ /* 0x000fe20003f05270 */
[----:B------:R-:W-:-:S12]  /*2700*/  IMAD.MOV.U32 R0, RZ, RZ, 0x1 ;  /* 0x00000001ff007424 */ /* 0x000fd800078e00ff */
[----:B------:R-:W-:Y:S05]  /*2710*/  @P0 BRA `(.L_x_36) ;  /* 0x0000000000240947 */ /* 0x000fea0003800000 */
.L_x_37:
[----:B------:R-:W-:Y:S05]  /*2720*/  NANOSLEEP 0x64 ;  /* 0x000000640000795d */ /* 0x000fea0003800000 */
[----:B------:R-:W-:-:S05]  /*2730*/  UMOV UR4, 0x10 ;  /* 0x0000001000047882 */ /* 0x000fca0000000000 */
[----:B------:R-:W-:Y:S04]  /*2740*/  DEPBAR.LE SB1, 0x36 ;  /* 0x00009d800000791a */ /* 0x000fe80000000000 */
[----:B------:R-:W1:Y:S02]  /*2750*/  UTCATOMSWS.FIND_AND_SET.ALIGN UP0, UR4, UR4 ;  /* 0x00000004000475e3 */ /* 0x000e640008000800 */
[----:B-1----:R-:W-:Y:S01]  /*2760*/  PLOP3.LUT P0, PT, PT, PT, UP0, 0x80, 0x8 ;  /* 0x000000000008781c */ /* 0x002fe20003f0f008 */
[----:B------:R-:W-:-:S03]  /*2770*/  IMAD.U32 R5, RZ, RZ, UR4 ;  /* 0x00000004ff057e24 */ /* 0x000fc6000f8e00ff */
[----:B------:R-:W-:-:S04]  /*2780*/  SEL R3, RZ, 0xffffffff, !P0 ;  /* 0xffffffffff037807 */ /* 0x000fc80004000000 */
[----:B------:R-:W-:-:S13]  /*2790*/  ISETP.NE.AND P0, PT, R3, RZ, PT ;  /* 0x000000ff0300720c */ /* 0x000fda0003f05270 */
[----:B------:R-:W-:Y:S05]  /*27a0*/  @!P0 BRA `(.L_x_37) ;  /* 0xfffffffc00dc8947 */ /* 0x000fea000383ffff */
.L_x_36:
[C---:B------:R-:W-:Y:S01]  /*27b0*/  VIADD R3, R5.reuse, 0x10 ;  /* 0x0000001005037836 */ /* 0x040fe20000000000 */
[----:B------:R-:W-:Y:S01]  /*27c0*/  UMOV UR4, 0x50 ;  /* 0x0000005000047882 */ /* 0x000fe20000000000 */
[----:B------:R-:W-:Y:S01]  /*27d0*/  SHF.L.U32 R2, R2, R5, RZ ;  /* 0x0000000502027219 */ /* 0x000fe200000006ff */
[----:B------:R-:W-:Y:S01]  /*27e0*/  ULEA UR4, UR6, UR4, 0x18 ;  /* 0x0000000406047291 */ /* 0x000fe2000f8ec0ff */
[----:B------:R-:W-:Y:S01]  /*27f0*/  IMAD.SHL.U32 R5, R5, 0x20, RZ ;  /* 0x0000002005057824 */ /* 0x000fe200078e00ff */
[----:B------:R-:W-:-:S04]  /*2800*/  SHF.L.U32 R3, R0, R3, RZ ;  /* 0x0000000300037219 */ /* 0x000fc800000006ff */
[----:B------:R-:W-:-:S05]  /*2810*/  LOP3.LUT R2, R3, R2, RZ, 0xfc, !PT ;  /* 0x0000000203027212 */ /* 0x000fca00078efcff */
[----:B------:R1:W-:Y:S04]  /*2820*/  ATOMS.OR RZ, [UR4], R2 ;  /* 0x00000002ffff798c */ /* 0x0003e8000b000004 */
[----:B------:R1:W-:Y:S01]  /*2830*/  STS [UR5+0x98], R5 ;  /* 0x00009805ff007988 */ /* 0x0003e20008000805 */
[----:B------:R-:W-:Y:S05]  /*2840*/  BRA `(.L_x_35) ;  /* 0x0000000000107947 */ /* 0x000fea0003800000 */
.L_x_34:
[----:B------:R-:W-:Y:S02]  /*2850*/  MOV R0, 0xffffffff ;  /* 0xffffffff00007802 */ /* 0x000fe40000000f00 */
[----:B------:R-:W-:-:S03]  /*2860*/  MOV R2, 0x2890 ;  /* 0x0000289000027802 */ /* 0x000fc60000000f00 */
[----:B------:R1:W-:Y:S04]  /*2870*/  STS [UR5+0x98], R0 ;  /* 0x00009800ff007988 */ /* 0x0003e80008000805 */
[----:B-12---:R-:W-:Y:S05]  /*2880*/  CALL.REL.NOINC `($__internal_1_$__cuda_sm10x_tcgen05_guardrail_trap_phase_invalid_during_alloc) ;  /* 0x00000024005c7944 */ /* 0x006fea0003c00000 */
.L_x_35:
[----:B------:R-:W-:Y:S05]  /*2890*/  WARPSYNC.ALL ;  /* 0x0000000000007948 */ /* 0x000fea0003800000 */
[----:B------:R-:W-:Y:S01]  /*28a0*/  NOP ;  /* 0x0000000000007918 */ /* 0x000fe20000000000 */
.L_x_33:
[----:B------:R-:W4:Y:S08]  /*28b0*/  S2UR UR4, SR_CgaCtaId ;  /* 0x00000000000479c3 */ /* 0x000f300000008800 */
[----:B------:R-:W-:Y:S06]  /*28c0*/  BAR.SYNC.DEFER_BLOCKING 0x3, 0xa0 ;  /* 0x00c2800000007b1d */ /* 0x000fec0000010000 */
[----:B------:R-:W-:-:S02]  /*28d0*/  UMOV UR5, 0x400 ;  /* 0x0000040000057882 */ /* 0x000fc40000000000 */
[----:B----4-:R-:W-:-:S06]  /*28e0*/  ULEA UR4, UR4, UR5, 0x18 ;  /* 0x0000000504047291 */ /* 0x010fcc000f8ec0ff */
[----:B------:R-:W-:-:S05]  /*28f0*/  MOV R87, UR4 ;  /* 0x0000000400577c02 */ /* 0x000fca0008000f00 */
[----:B------:R4:W1:Y:S01]  /*2900*/  LDS R121, [R87+0x98] ;  /* 0x0000980057797984 */ /* 0x0008620000000800 */
[----:B------:R-:W5:Y:S02]  /*2910*/  SYNCS.PHASECHK.TRANS64.TRYWAIT P0, [R87+URZ+0x70], RZ ;  /* 0x000070ff570075a7 */ /* 0x000f6400080011ff */
[----:B-1--45:R-:W-:Y:S05]  /*2920*/  @!P0 BRA `(.L_x_38) ;  /* 0x0000002000e08947 */ /* 0x032fea0003800000 */
.L_x_75:
[----:B------:R-:W4:Y:S01]  /*2930*/  LDS.128 R88, [R87+0x32410] ;  /* 0x0324100057587984 */ /* 0x000f220000000c00 */
[----:B---3--:R-:W-:Y:S01]  /*2940*/  HFMA2 R0, -RZ, RZ, 0, 5.9604644775390625e-08 ;  /* 0x00000001ff007431 */ /* 0x008fe200000001ff */
[----:B------:R3:W-:Y:S06]  /*2950*/  MEMBAR.ALL.CTA ;  /* 0x0000000000007992 */ /* 0x0007ec0000008000 */
[----:B---3--:R-:W3:Y:S02]  /*2960*/  FENCE.VIEW.ASYNC.S ;  /* 0x00000000000073c6 */ /* 0x008ee40000000000 */
[----:B---3--:R3:W-:Y:S01]  /*2970*/  SYNCS.ARRIVE.TRANS64.ART0 RZ, [R87+URZ+0x80], R0 ;  /* 0x0000800057ff79a7 */ /* 0x0087e200085000ff */
[----:B----4-:R-:W-:-:S13]  /*2980*/  ISETP.NE.AND P0, PT, R91, 0x1, PT ;  /* 0x000000015b00780c */ /* 0x010fda0003f05270 */
[----:B---3--:R-:W-:Y:S05]  /*2990*/  @P0 BRA `(.L_x_39) ;  /* 0x0000001800b80947 */ /* 0x008fea0003800000 */
[C---:B------:R-:W-:Y:S01]  /*29a0*/  IMAD.SHL.U32 R5, R104.reuse, 0x20, RZ ;  /* 0x0000002068057824 */ /* 0x040fe200078e00ff */
[----:B------:R-:W-:Y:S01]  /*29b0*/  SHF.R.U32.HI R2, RZ, 0x5, R104 ;  /* 0x00000005ff027819 */ /* 0x000fe20000011668 */
[----:B------:R-:W-:Y:S01]  /*29c0*/  IMAD.SHL.U32 R3, R104, 0x80, RZ ;  /* 0x0000008068037824 */ /* 0x000fe200078e00ff */
[----:B------:R-:W3:Y:S01]  /*29d0*/  S2UR UR8, SR_CgaCtaId ;  /* 0x00000000000879c3 */ /* 0x000ee20000008800 */
[----:B------:R-:W4:Y:S01]  /*29e0*/  S2R R102, SR_LANEID ;  /* 0x0000000000667919 */ /* 0x000f220000000000 */
[----:B------:R-:W-:Y:S01]  /*29f0*/  LOP3.LUT R5, R5, 0x3e0, RZ, 0xc0, !PT ;  /* 0x000003e005057812 */ /* 0x000fe200078ec0ff */
[----:B------:R-:W-:Y:S01]  /*2a00*/  IMAD R120, R122, 0x4, R87 ;  /* 0x000000047a787824 */ /* 0x000fe200078e0257 */
[----:B------:R-:W-:Y:S01]  /*2a10*/  LOP3.LUT R3, R3, 0xf80, RZ, 0xc0, !PT ;  /* 0x00000f8003037812 */ /* 0x000fe200078ec0ff */
[----:B------:R-:W-:Y:S01]  /*2a20*/  IMAD.MOV.U32 R108, RZ, RZ, 0x1 ;  /* 0x00000001ff6c7424 */ /* 0x000fe200078e00ff */
[----:B------:R-:W-:Y:S01]  /*2a30*/  CS2R R106, SRZ ;  /* 0x00000000006a7805 */ /* 0x000fe2000001ff00 */
[C---:B------:R-:W-:Y:S01]  /*2a40*/  IMAD R6, R2.reuse, 0x400, R5 ;  /* 0x0000040002067824 */ /* 0x040fe200078e0205 */
[----:B------:R-:W-:Y:S01]  /*2a50*/  UMOV UR9, 0x400 ;  /* 0x0000040000097882 */ /* 0x000fe20000000000 */
[----:B------:R-:W-:Y:S01]  /*2a60*/  IMAD R4, R2, 0x1000, R3 ;  /* 0x0000100002047824 */ /* 0x000fe200078e0203 */
[----:B------:R-:W1:Y:S01]  /*2a70*/  LDCU.64 UR10, c[0x0][0x348] ;  /* 0x00006900ff0a77ac */ /* 0x000e620008000a00 */
[----:B------:R-:W-:-:S02]  /*2a80*/  IMAD.IADD R5, R87, 0x1, R6 ;  /* 0x0000000157057824 */ /* 0x000fc400078e0206 */
[----:B------:R-:W-:Y:S02]  /*2a90*/  IMAD.IADD R3, R87, 0x1, R4 ;  /* 0x0000000157037824 */ /* 0x000fe400078e0204 */
[C---:B------:R-:W-:Y:S02]  /*2aa0*/  VIADD R4, R5.reuse, 0x4410 ;  /* 0x0000441005047836 */ /* 0x040fe40000000000 */
[----:B------:R-:W-:Y:S02]  /*2ab0*/  VIADD R5, R5, 0x4400 ;  /* 0x0000440005057836 */ /* 0x000fe40000000000 */
[C---:B------:R-:W-:Y:S01]  /*2ac0*/  VIADD R6, R3.reuse, 0x430 ;  /* 0x0000043003067836 */ /* 0x040fe20000000000 */
[----:B------:R-:W-:Y:S01]  /*2ad0*/  SHF.R.U32.HI R119, RZ, 0x3, R4 ;  /* 0x00000003ff777819 */ /* 0x000fe20000011604 */
[C---:B------:R-:W-:Y:S01]  /*2ae0*/  VIADD R7, R3.reuse, 0x420 ;  /* 0x0000042003077836 */ /* 0x040fe20000000000 */
[----:B------:R-:W-:Y:S01]  /*2af0*/  SHF.R.U32.HI R118, RZ, 0x3, R5 ;  /* 0x00000003ff767819 */ /* 0x000fe20000011605 */
[----:B------:R-:W-:Y:S01]  /*2b00*/  IMAD.MOV.U32 R105, RZ, RZ, RZ ;  /* 0x000000ffff697224 */ /* 0x000fe200078e00ff */
[----:B------:R-:W-:Y:S01]  /*2b10*/  LOP3.LUT R119, R4, 0x10, R119, 0x78, !PT ;  /* 0x0000001004777812 */ /* 0x000fe200078e7877 */
[----:B------:R-:W-:Y:S01]  /*2b20*/  VIADD R4, R3, 0x410 ;  /* 0x0000041003047836 */ /* 0x000fe20000000000 */
[----:B------:R-:W-:Y:S01]  /*2b30*/  LOP3.LUT R118, R5, 0x10, R118, 0x78, !PT ;  /* 0x0000001005767812 */ /* 0x000fe200078e7876 */
[----:B------:R-:W-:Y:S01]  /*2b40*/  VIADD R5, R3, 0x400 ;  /* 0x0000040003057836 */ /* 0x000fe20000000000 */
[----:B------:R-:W-:Y:S01]  /*2b50*/  SHF.R.U32.HI R117, RZ, 0x3, R6 ;  /* 0x00000003ff757819 */ /* 0x000fe20000011606 */
[----:B------:R-:W-:Y:S01]  /*2b60*/  IMAD R109, R2, 0x200000, R121 ;  /* 0x00200000026d7824 */ /* 0x000fe200078e0279 */
[----:B------:R-:W-:Y:S01]  /*2b70*/  SHF.R.U32.HI R115, RZ, 0x3, R4 ;  /* 0x00000003ff737819 */ /* 0x000fe20000011604 */
[----:B---3--:R-:W-:Y:S01]  /*2b80*/  ULEA UR7, UR8, UR9, 0x18 ;  /* 0x0000000908077291 */ /* 0x008fe2000f8ec0ff */
[----:B------:R-:W-:-:S02]  /*2b90*/  SHF.R.U32.HI R114, RZ, 0x3, R5 ;  /* 0x00000003ff727819 */ /* 0x000fc40000011605 */
[----:B------:R-:W-:Y:S01]  /*2ba0*/  LOP3.LUT R117, R6, 0x70, R117, 0x78, !PT ;  /* 0x0000007006757812 */ /* 0x000fe200078e7875 */
[C---:B------:R-:W-:Y:S01]  /*2bb0*/  VIADD R6, R3.reuse, 0x470 ;  /* 0x0000047003067836 */ /* 0x040fe20000000000 */
[----:B------:R-:W-:Y:S01]  /*2bc0*/  LOP3.LUT R115, R4, 0x70, R115, 0x78, !PT ;  /* 0x0000007004737812 */ /* 0x000fe200078e7873 */
[----:B------:R-:W-:Y:S01]  /*2bd0*/  VIADD R4, R3, 0x450 ;  /* 0x0000045003047836 */ /* 0x000fe20000000000 */
[----:B------:R-:W-:Y:S01]  /*2be0*/  LOP3.LUT R114, R5, 0x70, R114, 0x78, !PT ;  /* 0x0000007005727812 */ /* 0x000fe200078e7872 */
[C---:B------:R-:W-:Y:S01]  /*2bf0*/  VIADD R5, R3.reuse, 0x460 ;  /* 0x0000046003057836 */ /* 0x040fe20000000000 */
[----:B------:R-:W-:Y:S01]  /*2c00*/  SHF.R.U32.HI R116, RZ, 0x3, R7 ;  /* 0x00000003ff747819 */ /* 0x000fe20000011607 */
[----:B------:R-:W-:Y:S01]  /*2c10*/  VIADD R3, R3, 0x440 ;  /* 0x0000044003037836 */ /* 0x000fe20000000000 */
[----:B------:R-:W-:Y:S02]  /*2c20*/  SHF.R.U32.HI R113, RZ, 0x3, R6 ;  /* 0x00000003ff717819 */ /* 0x000fe40000011606 */
[----:B------:R-:W-:-:S02]  /*2c30*/  SHF.R.U32.HI R112, RZ, 0x3, R5 ;  /* 0x00000003ff707819 */ /* 0x000fc40000011605 */
[----:B------:R-:W-:Y:S02]  /*2c40*/  SHF.R.U32.HI R111, RZ, 0x3, R4 ;  /* 0x00000003ff6f7819 */ /* 0x000fe40000011604 */
[----:B------:R-:W-:Y:S02]  /*2c50*/  SHF.R.U32.HI R110, RZ, 0x3, R3 ;  /* 0x00000003ff6e7819 */ /* 0x000fe40000011603 */
[----:B------:R-:W-:Y:S02]  /*2c60*/  LOP3.LUT R116, R7, 0x70, R116, 0x78, !PT ;  /* 0x0000007007747812 */ /* 0x000fe400078e7874 */
[----:B------:R-:W-:Y:S02]  /*2c70*/  LOP3.LUT R113, R6, 0x70, R113, 0x78, !PT ;  /* 0x0000007006717812 */ /* 0x000fe400078e7871 */
[----:B------:R-:W-:Y:S02]  /*2c80*/  LOP3.LUT R112, R5, 0x70, R112, 0x78, !PT ;  /* 0x0000007005707812 */ /* 0x000fe400078e7870 */
[----:B------:R-:W-:-:S02]  /*2c90*/  LOP3.LUT R111, R4, 0x70, R111, 0x78, !PT ;  /* 0x00000070046f7812 */ /* 0x000fc400078e786f */
[----:B-1--4-:R-:W-:-:S07]  /*2ca0*/  LOP3.LUT R110, R3, 0x70, R110, 0x78, !PT ;  /* 0x00000070036e7812 */ /* 0x012fce00078e786e */
.L_x_50:
[----:B-1----:R-:W1:Y:S01]  /*2cb0*/  LDC.64 R6, c[0x0][0x750] ;  /* 0x0001d400ff067b82 */ /* 0x002e620000000a00 */
[----:B------:R-:W-:-:S04]  /*2cc0*/  SHF.L.U32 R125, R88, 0x7, RZ ;  /* 0x00000007587d7819 */ /* 0x000fc800000006ff */
[----:B------:R-:W-:-:S03]  /*2cd0*/  IADD3 R5, PT, PT, R125, R104, RZ ;  /* 0x000000687d057210 */ /* 0x000fc60007ffe0ff */
[----:B------:R-:W3:Y:S01]  /*2ce0*/  LDC.64 R2, c[0x0][0x758] ;  /* 0x0001d600ff027b82 */ /* 0x000ee20000000a00 */
[----:B------:R-:W-:Y:S02]  /*2cf0*/  IMAD R124, R106, 0x8, R87 ;  /* 0x000000086a7c7824 */ /* 0x000fe400078e0257 */
[----:B-1----:R-:W-:-:S05]  /*2d00*/  IMAD.WIDE R6, R90, 0x4, R6 ;  /* 0x000000045a067825 */ /* 0x002fca00078e0206 */
[----:B------:R1:W5:Y:S01]  /*2d10*/  LDG.E R123, desc[UR14][R6.64] ;  /* 0x0000000e067b7981 */ /* 0x000362000c1e1900 */
[----:B---3--:R-:W-:Y:S01]  /*2d20*/  IMAD.WIDE R4, R5, 0x4, R2 ;  /* 0x0000000405047825 */ /* 0x008fe200078e0202 */
[----:B------:R-:W-:-:S04]  /*2d30*/  SHF.L.U32 R3, R105, 0x1f, RZ ;  /* 0x0000001f69037819 */ /* 0x000fc800000006ff */
[----:B------:R1:W5:Y:S01]  /*2d40*/  LDG.E R88, desc[UR14][R4.64] ;  /* 0x0000000e04587981 */ /* 0x000362000c1e1900 */
[----:B------:R-:W3:Y:S01]  /*2d50*/  SYNCS.PHASECHK.TRANS64.TRYWAIT P1, [R124+URZ+0x50], R3 ;  /* 0x000050037c0075a7 */ /* 0x000ee200080211ff */
[----:B------:R-:W-:Y:S01]  /*2d60*/  PLOP3.LUT P0, PT, PT, PT, PT, 0x80, 0x8 ;  /* 0x000000000008781c */ /* 0x000fe20003f0f070 */
[----:B------:R-:W-:Y:S01]  /*2d70*/  IMAD.MOV.U32 R103, RZ, RZ, R90 ;  /* 0x000000ffff677224 */ /* 0x000fe200078e005a */
[----:B-1-3--:R-:W-:Y:S11]  /*2d80*/  @!P1 BRA `(.L_x_40) ;  /* 0x0000001c00dc9947 */ /* 0x00aff60003800000 */
.L_x_77:
[----:B------:R-:W-:Y:S01]  /*2d90*/  HFMA2 R128, -RZ, RZ, 0, 0 ;  /* 0x00000000ff807431 */ /* 0x000fe200000001ff */
[----:B------:R-:W-:Y:S01]  /*2da0*/  SHF.R.S32.HI R86, RZ, 0x1f, R90 ;  /* 0x0000001fff567819 */ /* 0x000fe2000001145a */
[----:B------:R-:W-:Y:S02]  /*2db0*/  IMAD R126, R106, 0x80, R109 ;  /* 0x000000806a7e7824 */ /* 0x000fe400078e026d */
[----:B------:R-:W-:-:S07]  /*2dc0*/  IMAD.MOV.U32 R127, RZ, RZ, RZ ;  /* 0x000000ffff7f7224 */ /* 0x000fce00078e00ff */
.L_x_45:
[----:B------:R-:W-:Y:S01]  /*2dd0*/  IMAD.SHL.U32 R90, R128, 0x20, RZ ;  /* 0x00000020805a7824 */ /* 0x000fe200078e00ff */
[----:B------:R-:W-:Y:S05]  /*2de0*/  WARPSYNC.ALL ;  /* 0x0000000000007948 */ /* 0x000fea0003800000 */
[----:B------:R-:W-:Y:S01]  /*2df0*/  NOP ;  /* 0x0000000000007918 */ /* 0x000fe20000000000 */
[----:B------:R-:W-:Y:S01]  /*2e00*/  IMAD.IADD R2, R126, 0x1, R90 ;  /* 0x000000017e027824 */ /* 0x000fe200078e025a */
[----:B--2---:R-:W-:-:S04]  /*2e10*/  PLOP3.LUT P2, PT, P0, PT, PT, 0x80, 0x8 ;  /* 0x000000000008781c */ /* 0x004fc8000074f070 */
[----:B------:R-:W-:-:S13]  /*2e20*/  R2UR UR4, R2 ;  /* 0x00000000020472ca */ /* 0x000fda00000e0000 */
[----:B------:R-:W2:Y:S01]  /*2e30*/  LDTM.x32 R36, tmem[UR4+0x20] ;  /* 0x00002004002479ee */ /* 0x000ea200082c0000 */
[----:B------:R-:W-:-:S13]  /*2e40*/  R2UR UR4, R2 ;  /* 0x00000000020472ca */ /* 0x000fda00000e0000 */
[----:B-1----:R-:W3:Y:S01]  /*2e50*/  LDTM.x32 R4, tmem[UR4] ;  /* 0x00000004000479ee */ /* 0x002ee200082c0000 */
[-C--:B-12--5:R-:W-:Y:S02]  /*2e60*/  FMUL2 R2, R36.F32x2.HI_LO, R123.reuse.F32 ;  /* 0x0000007b2402724a */ /* 0x0a6fe40001000000 */
[-C--:B------:R-:W-:Y:S02]  /*2e70*/  FMUL2 R36, R40.F32x2.HI_LO, R123.reuse.F32 ;  /* 0x0000007b2824724a */ /* 0x080fe40001000000 */
[-C--:B------:R-:W-:Y:S02]  /*2e80*/  FMUL2 R40, R44.F32x2.HI_LO, R123.reuse.F32 ;  /* 0x0000007b2c28724a */ /* 0x080fe40001000000 */
[-C--:B------:R-:W-:Y:S02]  /*2e90*/  FMUL2 R38, R38.F32x2.HI_LO, R123.reuse.F32 ;  /* 0x0000007b2626724a */ /* 0x080fe40001000000 */
[-C--:B------:R-:W-:Y:S02]  /*2ea0*/  FMUL2 R42, R42.F32x2.HI_LO, R123.reuse.F32 ;  /* 0x0000007b2a2a724a */ /* 0x080fe40001000000 */
[----:B------:R-:W-:-:S02]  /*2eb0*/  FMUL2 R44, R48.F32x2.HI_LO, R123.F32 ;  /* 0x0000007b302c724a */ /* 0x000fc40001000000 */
[-C--:B------:R-:W-:Y:S02]  /*2ec0*/  FMUL2 R46, R46.F32x2.HI_LO, R123.reuse.F32 ;  /* 0x0000007b2e2e724a */ /* 0x080fe40001000000 */
        /* <DEDUP_REMOVED lines=9> */
[-C--:B---3--:R-:W-:Y:S01]  /*2f60*/  FMUL2 R70, R8.F32x2.HI_LO, R123.reuse.F32 ;  /* 0x0000007b0846724a */ /* 0x088fe20001000000 */
[----:B------:R-:W-:Y:S01]  /*2f70*/  F2FP.BF16.F32.PACK_AB R9, R39, R38 ;  /* 0x000000262709723e */ /* 0x000fe200000010ff */
[-C--:B------:R-:W-:Y:S01]  /*2f80*/  FMUL2 R72, R10.F32x2.HI_LO, R123.reuse.F32 ;  /* 0x0000007b0a48724a */ /* 0x080fe20001000000 */
        /* <DEDUP_REMOVED lines=27> */
[----:B------:R-:W-:Y:S01]  /*3140*/  FMUL2 R34, R34.F32x2.HI_LO, R123.F32 ;  /* 0x0000007b2222724a */ /* 0x000fe20001000000 */
[----:B------:R-:W-:Y:S01]  /*3150*/  F2FP.BF16.F32.PACK_AB R20, R57, R56 ;  /* 0x000000383914723e */ /* 0x000fe200000010ff */
[----:B------:R1:W-:Y:S01]  /*3160*/  STS.128 [R110], R8 ;  /* 0x000000086e007388 */ /* 0x0003e20000000c00 */
[----:B------:R-:W-:-:S02]  /*3170*/  F2FP.BF16.F32.PACK_AB R7, R73, R72 ;  /* 0x000000484907723e */ /* 0x000fc400000010ff */
[----:B------:R-:W-:Y:S01]  /*3180*/  F2FP.BF16.F32.PACK_AB R6, R71, R70 ;  /* 0x000000464706723e */ /* 0x000fe200000010ff */
[----:B------:R2:W-:Y:S01]  /*3190*/  STS.128 [R111], R12 ;  /* 0x0000000c6f007388 */ /* 0x0005e20000000c00 */
[----:B------:R-:W-:Y:S02]  /*31a0*/  F2FP.BF16.F32.PACK_AB R5, R69, R68 ;  /* 0x000000444505723e */ /* 0x000fe400000010ff */
[----:B------:R-:W-:Y:S01]  /*31b0*/  F2FP.BF16.F32.PACK_AB R4, R65, R64 ;  /* 0x000000404104723e */ /* 0x000fe200000010ff */
[----:B------:R3:W-:Y:S04]  /*31c0*/  STS.128 [R112], R16 ;  /* 0x0000001070007388 */ /* 0x0007e80000000c00 */
[----:B------:R4:W-:Y:S04]  /*31d0*/  STS.128 [R113], R20 ;  /* 0x0000001471007388 */ /* 0x0009e80000000c00 */
[----:B------:R4:W-:Y:S01]  /*31e0*/  STS.128 [R114], R4 ;  /* 0x0000000472007388 */ /* 0x0009e20000000c00 */
[----:B-1----:R-:W-:-:S02]  /*31f0*/  F2FP.BF16.F32.PACK_AB R11, R81, R80 ;  /* 0x00000050510b723e */ /* 0x002fc400000010ff */
[----:B------:R-:W-:Y:S02]  /*3200*/  F2FP.BF16.F32.PACK_AB R10, R79, R78 ;  /* 0x0000004e4f0a723e */ /* 0x000fe400000010ff */
[----:B------:R-:W-:Y:S02]  /*3210*/  F2FP.BF16.F32.PACK_AB R9, R77, R76 ;  /* 0x0000004c4d09723e */ /* 0x000fe400000010ff */
[----:B------:R-:W-:Y:S02]  /*3220*/  F2FP.BF16.F32.PACK_AB R8, R75, R74 ;  /* 0x0000004a4b08723e */ /* 0x000fe400000010ff */
[----:B--2---:R-:W-:Y:S02]  /*3230*/  F2FP.BF16.F32.PACK_AB R15, R27, R26 ;  /* 0x0000001a1b0f723e */ /* 0x004fe400000010ff */
[----:B------:R-:W-:Y:S01]  /*3240*/  F2FP.BF16.F32.PACK_AB R14, R25, R24 ;  /* 0x00000018190e723e */ /* 0x000fe200000010ff */
[----:B------:R4:W-:Y:S01]  /*3250*/  STS.128 [R115], R8 ;  /* 0x0000000873007388 */ /* 0x0009e20000000c00 */
[----:B------:R-:W-:-:S02]  /*3260*/  F2FP.BF16.F32.PACK_AB R13, R85, R84 ;  /* 0x00000054550d723e */ /* 0x000fc400000010ff */
[----:B------:R-:W-:Y:S02]  /*3270*/  F2FP.BF16.F32.PACK_AB R12, R83, R82 ;  /* 0x00000052530c723e */ /* 0x000fe400000010ff */
[----:B---3--:R-:W-:Y:S02]  /*3280*/  F2FP.BF16.F32.PACK_AB R19, R35, R34 ;  /* 0x000000222313723e */ /* 0x008fe400000010ff */
[----:B------:R-:W-:Y:S01]  /*3290*/  F2FP.BF16.F32.PACK_AB R18, R33, R32 ;  /* 0x000000202112723e */ /* 0x000fe200000010ff */
[----:B------:R4:W-:Y:S01]  /*32a0*/  STS.128 [R116], R12 ;  /* 0x0000000c74007388 */ /* 0x0009e20000000c00 */
[----:B------:R-:W-:Y:S02]  /*32b0*/  F2FP.BF16.F32.PACK_AB R17, R31, R30 ;  /* 0x0000001e1f11723e */ /* 0x000fe400000010ff */
[----:B------:R-:W-:-:S05]  /*32c0*/  F2FP.BF16.F32.PACK_AB R16, R29, R28 ;  /* 0x0000001c1d10723e */ /* 0x000fca00000010ff */
[----:B------:R4:W-:Y:S01]  /*32d0*/  STS.128 [R117], R16 ;  /* 0x0000001075007388 */ /* 0x0009e20000000c00 */
[----:B------:R1:W-:Y:S06]  /*32e0*/  MEMBAR.ALL.CTA ;  /* 0x0000000000007992 */ /* 0x0003ec0000008000 */
[----:B-1----:R-:W1:Y:S02]  /*32f0*/  FENCE.VIEW.ASYNC.S ;  /* 0x00000000000073c6 */ /* 0x002e640000000000 */
[----:B-1----:R-:W-:Y:S06]  /*3300*/  BAR.SYNC.DEFER_BLOCKING 0x2, 0x80 ;  /* 0x0082000000007b1d */ /* 0x002fec0000010000 */
[----:B------:R-:W-:Y:S05]  /*3310*/  BRA.U !UP4, `(.L_x_41) ;  /* 0x000000010c447547 */ /* 0x000fea000b800000 */
[----:B------:R-:W-:Y:S01]  /*3320*/  UIADD3 UR12, UP0, UPT, UR10, 0x240, URZ ;  /* 0x000002400a0c7890 */ /* 0x000fe2000ff1e0ff */
[----:B------:R-:W-:Y:S01]  /*3330*/  PLOP3.LUT P0, PT, PT, PT, PT, 0x80, 0x8 ;  /* 0x000000000008781c */ /* 0x000fe20003f0f070 */
[----:B------:R-:W-:Y:S01]  /*3340*/  IMAD R90, R89, 0x80, R90 ;  /* 0x00000080595a7824 */ /* 0x000fe200078e025a */
[----:B----4-:R-:W-:Y:S01]  /*3350*/  IADD3 R4, PT, PT, R87, 0x400, RZ ;  /* 0x0000040057047810 */ /* 0x010fe20007ffe0ff */
[----:B------:R-:W-:-:S12]  /*3360*/  UIADD3.X UR13, UPT, UPT, URZ, UR11, URZ, UP0, !UPT ;  /* 0x0000000bff0d7290 */ /* 0x000fd800087fe4ff */
.L_x_42:
[----:B------:R-:W-:Y:S02]  /*3370*/  PLOP3.LUT P1, PT, P1, P0, PT, 0xf2, 0x2f ;  /* 0x00000000002f781c */ /* 0x000fe40000f21e72 */
[----:B------:R-:W-:-:S08]  /*3380*/  @P0 R2UR P1, UR6, R125 ;  /* 0x000000007d0602ca */ /* 0x000fd00000020000 */
[----:B------:R-:W-:Y:S02]  /*3390*/  PLOP3.LUT P1, PT, P1, P0, PT, 0xf2, 0x2f ;  /* 0x00000000002f781c */ /* 0x000fe40000f21e72 */
[----:B------:R-:W-:-:S08]  /*33a0*/  @P0 R2UR.OR P1, UR5, R90 ;  /* 0x000000005a0502ca */ /* 0x000fd00000120000 */
[----:B------:R-:W-:Y:S02]  /*33b0*/  PLOP3.LUT P1, PT, P1, P0, PT, 0xf2, 0x2f ;  /* 0x00000000002f781c */ /* 0x000fe40000f21e72 */
[----:B------:R-:W-:-:S08]  /*33c0*/  @P0 R2UR.OR P1, UR4, R4 ;  /* 0x00000000040402ca */ /* 0x000fd00000120000 */
[----:B------:R-:W-:Y:S02]  /*33d0*/  @P0 PLOP3.LUT P0, PT, P1, PT, PT, 0x80, 0x8 ;  /* 0x000000000008081c */ /* 0x000fe40000f0f070 */
[----:B------:R-:W-:-:S03]  /*33e0*/  PLOP3.LUT P1, PT, PT, PT, PT, 0x80, 0x8 ;  /* 0x000000000008781c */ /* 0x000fc60003f2f070 */
[----:B------:R1:W-:Y:S08]  /*33f0*/  UTMASTG.2D [UR4], [UR12], desc[URZ] ;  /* 0x0000ff040c0073b5 */ /* 0x0003f00008009000 */
[----:B-1----:R-:W-:Y:S05]  /*3400*/  @P0 BRA.U.ANY `(.L_x_42) ;  /* 0xfffffffd00d80947 */ /* 0x002fea000393ffff */
[----:B------:R0:W-:Y:S01]  /*3410*/  UTMACMDFLUSH ;  /* 0x00000000000079b7 */ /* 0x0001e20000000000 */
[----:B------:R-:W-:-:S04]  /*3420*/  DEPBAR.LE SB0, 0x0 ;  /* 0x000080000000791a */ /* 0x000fc80000000000 */
.L_x_41:
[----:B------:R-:W-:Y:S01]  /*3430*/  FMUL2 R90, R76.F32x2.HI_LO, -1.4426950216293334961 ;  /* 0xbfb8aa3b4c5a784a */ /* 0x000fe20001000000 */
[----:B------:R-:W-:Y:S01]  /*3440*/  BAR.SYNC.DEFER_BLOCKING 0x2, 0x80 ;  /* 0x0082000000007b1d */ /* 0x000fe20000010000 */
[----:B----4-:R-:W-:Y:S02]  /*3450*/  FMUL2 R8, R30.F32x2.HI_LO, -1.4426950216293334961 ;  /* 0xbfb8aa3b1e08784a */ /* 0x010fe40001000000 */
[----:B------:R-:W-:Y:S02]  /*3460*/  FMUL2 R92, R74.F32x2.HI_LO, -1.4426950216293334961 ;  /* 0xbfb8aa3b4a5c784a */ /* 0x000fe40001000000 */
[----:B------:R-:W-:Y:S01]  /*3470*/  FMUL2 R10, R28.F32x2.HI_LO, -1.4426950216293334961 ;  /* 0xbfb8aa3b1c0a784a */ /* 0x000fe20001000000 */
[----:B------:R-:W-:Y:S01]  /*3480*/  MUFU.EX2 R90, R90 ;  /* 0x0000005a005a7308 */ /* 0x000fe20000000800 */
[----:B------:R-:W-:Y:S02]  /*3490*/  FMUL2 R20, R80.F32x2.HI_LO, -1.4426950216293334961 ;  /* 0xbfb8aa3b5014784a */ /* 0x000fe40001000000 */
[----:B------:R-:W-:-:S02]  /*34a0*/  FMUL2 R4, R34.F32x2.HI_LO, -1.4426950216293334961 ;  /* 0xbfb8aa3b2204784a */ /* 0x000fc40001000000 */
[----:B------:R-:W-:Y:S02]  /*34b0*/  FMUL2 R22, R78.F32x2.HI_LO, -1.4426950216293334961 ;  /* 0xbfb8aa3b4e16784a */ /* 0x000fe40001000000 */
[----:B------:R-:W-:Y:S01]  /*34c0*/  FMUL2 R6, R32.F32x2.HI_LO, -1.4426950216293334961 ;  /* 0xbfb8aa3b2006784a */ /* 0x000fe20001000000 */
[----:B------:R-:W1:Y:S01]  /*34d0*/  MUFU.EX2 R91, R91 ;  /* 0x0000005b005b7308 */ /* 0x000e620000000800 */
[----:B------:R-:W-:Y:S02]  /*34e0*/  FMUL2 R100, R64.F32x2.HI_LO, -1.4426950216293334961 ;  /* 0xbfb8aa3b4064784a */ /* 0x000fe40001000000 */
[----:B------:R-:W-:Y:S02]  /*34f0*/  FMUL2 R98, R68.F32x2.HI_LO, -1.4426950216293334961 ;  /* 0xbfb8aa3b4462784a */ /* 0x000fe40001000000 */
[----:B------:R-:W-:Y:S02]  /*3500*/  FMUL2 R96, R70.F32x2.HI_LO, -1.4426950216293334961 ;  /* 0xbfb8aa3b4660784a */ /* 0x000fe40001000000 */
[----:B------:R-:W-:Y:S01]  /*3510*/  FMUL2 R94, R72.F32x2.HI_LO, -1.4426950216293334961 ;  /* 0xbfb8aa3b485e784a */ /* 0x000fe20001000000 */
[----:B------:R-:W-:Y:S01]  /*3520*/  MUFU.EX2 R8, R8 ;  /* 0x0000000800087308 */ /* 0x000fe20000000800 */
[----:B------:R-:W-:-:S02]  /*3530*/  FMUL2 R18, R82.F32x2.HI_LO, -1.4426950216293334961 ;  /* 0xbfb8aa3b5212784a */ /* 0x000fc40001000000 */
[----:B------:R-:W-:Y:S02]  /*3540*/  FMUL2 R16, R84.F32x2.HI_LO, -1.4426950216293334961 ;  /* 0xbfb8aa3b5410784a */ /* 0x000fe40001000000 */
[----:B------:R-:W-:Y:S02]  /*3550*/  FMUL2 R14, R24.F32x2.HI_LO, -1.4426950216293334961 ;  /* 0xbfb8aa3b180e784a */ /* 0x000fe40001000000 */
[----:B------:R-:W-:Y:S01]  /*3560*/  FMUL2 R12, R26.F32x2.HI_LO, -1.4426950216293334961 ;  /* 0xbfb8aa3b1a0c784a */ /* 0x000fe20001000000 */
[----:B------:R-:W2:Y:S01]  /*3570*/  MUFU.EX2 R9, R9 ;  /* 0x0000000900097308 */ /* 0x000ea20000000800 */
[----:B-1----:R-:W-:-:S07]  /*3580*/  FADD2 R90, R90.F32x2.HI_LO, 1 ;  /* 0x3f8000005a5a744b */ /* 0x002fce0000200000 */
[----:B------:R-:W-:Y:S08]  /*3590*/  MUFU.EX2 R92, R92 ;  /* 0x0000005c005c7308 */ /* 0x000ff00000000800 */
[----:B------:R-:W1:Y:S01]  /*35a0*/  MUFU.EX2 R93, R93 ;  /* 0x0000005d005d7308 */ /* 0x000e620000000800 */
[----:B--2---:R-:W-:-:S07]  /*35b0*/  FADD2 R8, R8.F32x2.HI_LO, 1 ;  /* 0x3f8000000808744b */ /* 0x004fce0000200000 */
[----:B------:R-:W-:Y:S08]  /*35c0*/  MUFU.EX2 R10, R10 ;  /* 0x0000000a000a7308 */ /* 0x000ff00000000800 */
        /* <DEDUP_REMOVED lines=38> */
[----:B------:R-:W-:Y:S08]  /*3830*/  MUFU.RCP R90, R90 ;  /* 0x0000005a005a7308 */ /* 0x000ff00000001000 */
[----:B------:R-:W1:Y:S01]  /*3840*/  MUFU.RCP R91, R91 ;  /* 0x0000005b005b7308 */ /* 0x000e620000001000 */
[----:B--2---:R-:W-:-:S07]  /*3850*/  FADD2 R12, R12.F32x2.HI_LO, 1 ;  /* 0x3f8000000c0c744b */ /* 0x004fce0000200000 */
[----:B------:R-:W-:Y:S08]  /*3860*/  MUFU.RCP R8, R8 ;  /* 0x0000000800087308 */ /* 0x000ff00000001000 */
[----:B------:R-:W2:Y:S01]  /*3870*/  MUFU.RCP R9, R9 ;  /* 0x0000000900097308 */ /* 0x000ea20000001000 */
[----:B-1----:R-:W-:-:S04]  /*3880*/  FMUL2 R90, R90.F32x2.HI_LO, R76.F32x2.HI_LO ;  /* 0x0000004c5a5a724a */ /* 0x002fc80000000000 */
[----:B------:R-:W-:-:S03]  /*3890*/  FMUL2 R90, R90.F32x2.HI_LO, R46.F32x2.HI_LO ;  /* 0x0000002e5a5a724a */ /* 0x000fc60000000000 */
[----:B------:R-:W-:Y:S01]  /*38a0*/  MUFU.RCP R92, R92 ;  /* 0x0000005c005c7308 */ /* 0x000fe20000001000 */
[----:B------:R-:W-:-:S07]  /*38b0*/  FMUL2 R90, R90.F32x2.HI_LO, R88.F32 ;  /* 0x000000585a5a724a */ /* 0x000fce0001000000 */
[----:B------:R-:W1:Y:S01]  /*38c0*/  MUFU.RCP R93, R93 ;  /* 0x0000005d005d7308 */ /* 0x000e620000001000 */
[----:B--2---:R-:W-:-:S04]  /*38d0*/  FMUL2 R8, R8.F32x2.HI_LO, R30.F32x2.HI_LO ;  /* 0x0000001e0808724a */ /* 0x004fc80000000000 */
[----:B------:R-:W-:-:S03]  /*38e0*/  FMUL2 R8, R8.F32x2.HI_LO, R62.F32x2.HI_LO ;  /* 0x0000003e0808724a */ /* 0x000fc60000000000 */
[----:B------:R-:W-:Y:S01]  /*38f0*/  MUFU.RCP R10, R10 ;  /* 0x0000000a000a7308 */ /* 0x000fe20000001000 */
[----:B------:R-:W-:-:S07]  /*3900*/  FMUL2 R8, R8.F32x2.HI_LO, R88.F32 ;  /* 0x000000580808724a */ /* 0x000fce0001000000 */
        /* <DEDUP_REMOVED lines=29> */
[----:B------:R-:W-:-:S05]  /*3ae0*/  FMUL2 R6, R6.F32x2.HI_LO, R88.F32 ;  /* 0x000000580606724a */ /* 0x000fca0001000000 */
[----:B------:R-:W-:Y:S02]  /*3af0*/  FMNMX.NAN R28, |R23|, |R7|, !PT ;  /* 0x40000007171c7209 */ /* 0x000fe40007820200 */
[----:B------:R-:W2:Y:S01]  /*3b00*/  MUFU.RCP R99, R99 ;  /* 0x0000006300637308 */ /* 0x000ea20000001000 */
[----:B-1----:R-:W-:Y:S01]  /*3b10*/  FMUL2 R100, R100.F32x2.HI_LO, R64.F32x2.HI_LO ;  /* 0x000000406464724a */ /* 0x002fe20000000000 */
[----:B------:R-:W-:-:S03]  /*3b20*/  F2FP.SATFINITE.E4M3.F32.PACK_AB_MERGE_C R7, R7, R6, RZ ;  /* 0x000000060707723e */ /* 0x000fc600048070ff */
[----:B------:R-:W-:Y:S01]  /*3b30*/  FMUL2 R100, R100.F32x2.HI_LO, R2.F32x2.HI_LO ;  /* 0x000000026464724a */ /* 0x000fe20000000000 */
[-C--:B------:R-:W-:Y:S02]  /*3b40*/  FMNMX.NAN R3, |R90|, |R8|.reuse, !PT ;  /* 0x400000085a037209 */ /* 0x080fe40007820200 */
[----:B------:R-:W-:Y:S01]  /*3b50*/  MUFU.RCP R96, R96 ;  /* 0x0000006000607308 */ /* 0x000fe20000001000 */
[----:B------:R-:W-:Y:S01]  /*3b60*/  F2FP.SATFINITE.E4M3.F32.PACK_AB_MERGE_C R2, R9, R8, RZ ;  /* 0x000000080902723e */ /* 0x000fe200048070ff */
[----:B------:R-:W-:Y:S01]  /*3b70*/  FMUL2 R100, R100.F32x2.HI_LO, R88.F32 ;  /* 0x000000586464724a */ /* 0x000fe20001000000 */
[----:B------:R-:W-:-:S05]  /*3b80*/  FMNMX.NAN R8, |R93|, |R11|, !PT ;  /* 0x4000000b5d087209 */ /* 0x000fca0007820200 */
        /* <DEDUP_REMOVED lines=25> */
[----:B------:R-:W-:Y:S02]  /*3d20*/  FMNMX3.NAN R3, |R98|, |R16|, R3, !PT ;  /* 0x4000001062037276 */ /* 0x000fe40007820203 */
[----:B------:R-:W2:Y:S01]  /*3d30*/  MUFU.RCP R13, R13 ;  /* 0x0000000d000d7308 */ /* 0x000ea20000001000 */
[----:B-1----:R-:W-:Y:S01]  /*3d40*/  FMUL2 R14, R14.F32x2.HI_LO, R24.F32x2.HI_LO ;  /* 0x000000180e0e724a */ /* 0x002fe20000000000 */
[----:B------:R-:W-:Y:S02]  /*3d50*/  FMNMX.NAN R25, |R92|, |R10|, !PT ;  /* 0x4000000a5c197209 */ /* 0x000fe40007820200 */
[----:B------:R-:W-:Y:S01]  /*3d60*/  FMNMX.NAN R24, |R91|, |R9|, !PT ;  /* 0x400000095b187209 */ /* 0x000fe20007820200 */
[----:B------:R-:W-:Y:S01]  /*3d70*/  FMUL2 R14, R14.F32x2.HI_LO, R52.F32x2.HI_LO ;  /* 0x000000340e0e724a */ /* 0x000fe20000000000 */
[----:B------:R-:W-:Y:S02]  /*3d80*/  F2FP.SATFINITE.E4M3.F32.PACK_AB_MERGE_C R9, R97, R96, RZ ;  /* 0x000000606109723e */ /* 0x000fe400048070ff */
[----:B------:R-:W-:Y:S01]  /*3d90*/  F2FP.SATFINITE.E4M3.F32.PACK_AB_MERGE_C R91, R91, R90, RZ ;  /* 0x0000005a5b5b723e */ /* 0x000fe200048070ff */
[----:B------:R-:W-:Y:S01]  /*3da0*/  FMUL2 R14, R14.F32x2.HI_LO, R88.F32 ;  /* 0x000000580e0e724a */ /* 0x000fe20001000000 */
[----:B------:R-:W-:-:S02]  /*3db0*/  FMNMX3.NAN R24, |R99|, |R17|, R24, !PT ;  /* 0x4000001163187276 */ /* 0x000fc40007820218 */
[----:B------:R-:W-:Y:S02]  /*3dc0*/  F2FP.SATFINITE.E4M3.F32.PACK_AB_MERGE_C R17, R17, R16, RZ ;  /* 0x000000101111723e */ /* 0x000fe400048070ff */
[----:B------:R-:W-:Y:S02]  /*3dd0*/  FMNMX3.NAN R28, |R97|, |R15|, R28, !PT ;  /* 0x4000000f611c7276 */ /* 0x000fe4000782021c */
[----:B------:R-:W-:Y:S01]  /*3de0*/  FMNMX3.NAN R25, |R100|, |R18|, R25, !PT ;  /* 0x4000001264197276 */ /* 0x000fe20007820219 */
[----:B--2---:R-:W-:Y:S01]  /*3df0*/  FMUL2 R12, R12.F32x2.HI_LO, R26.F32x2.HI_LO ;  /* 0x0000001a0c0c724a */ /* 0x004fe20000000000 */
[----:B------:R-:W-:Y:S02]  /*3e00*/  F2FP.SATFINITE.E4M3.F32.PACK_AB_MERGE_C R27, R11, R10, RZ ;  /* 0x0000000a0b1b723e */ /* 0x000fe400048070ff */
[----:B------:R-:W-:Y:S01]  /*3e10*/  FMNMX.NAN R10, |R21|, |R5|, !PT ;  /* 0x40000005150a7209 */ /* 0x000fe20007820200 */
[----:B------:R-:W-:Y:S01]  /*3e20*/  FMUL2 R12, R12.F32x2.HI_LO, R58.F32x2.HI_LO ;  /* 0x0000003a0c0c724a */ /* 0x000fe20000000000 */
[----:B------:R-:W-:-:S02]  /*3e30*/  F2FP.SATFINITE.E4M3.F32.PACK_AB_MERGE_C R11, R21, R20, RZ ;  /* 0x00000014150b723e */ /* 0x000fc400048070ff */
[----:B------:R-:W-:Y:S01]  /*3e40*/  FMNMX.NAN R21, |R20|, |R4|, !PT ;  /* 0x4000000414157209 */ /* 0x000fe20007820200 */
[----:B------:R-:W-:Y:S01]  /*3e50*/  FMUL2 R12, R12.F32x2.HI_LO, R88.F32 ;  /* 0x000000580c0c724a */ /* 0x000fe20001000000 */
[----:B------:R-:W-:Y:S02]  /*3e60*/  F2FP.SATFINITE.E4M3.F32.PACK_AB_MERGE_C R20, R5, R4, RZ ;  /* 0x000000040514723e */ /* 0x000fe400048070ff */
[----:B------:R-:W-:Y:S02]  /*3e70*/  F2FP.SATFINITE.E4M3.F32.PACK_AB_MERGE_C R4, R23, R22, RZ ;  /* 0x000000161704723e */ /* 0x000fe400048070ff */
[----:B------:R-:W-:Y:S02]  /*3e80*/  FMNMX.NAN R23, |R22|, |R6|, !PT ;  /* 0x4000000616177209 */ /* 0x000fe40007820200 */
[----:B------:R-:W-:Y:S02]  /*3e90*/  F2FP.SATFINITE.E4M3.F32.PACK_AB_MERGE_C R22, R99, R98, RZ ;  /* 0x000000626316723e */ /* 0x000fe400048070ff */
[----:B------:R-:W-:-:S02]  /*3ea0*/  F2FP.SATFINITE.E4M3.F32.PACK_AB_MERGE_C R5, R101, R100, RZ ;  /* 0x000000646505723e */ /* 0x000fc400048070ff */
[----:B------:R-:W-:Y:S02]  /*3eb0*/  F2FP.SATFINITE.E4M3.F32.PACK_AB_MERGE_C R6, R95, R94, RZ ;  /* 0x0000005e5f06723e */ /* 0x000fe400048070ff */
[----:B------:R-:W-:Y:S02]  /*3ec0*/  FMNMX3.NAN R101, |R101|, |R19|, R8, !PT ;  /* 0x4000001365657276 */ /* 0x000fe40007820208 */
[----:B------:R-:W-:Y:S02]  /*3ed0*/  PRMT R8, R5, 0x5410, R22 ;  /* 0x0000541005087816 */ /* 0x000fe40000000016 */
[----:B------:R-:W-:Y:S02]  /*3ee0*/  PRMT R9, R9, 0x5410, R6 ;  /* 0x0000541009097816 */ /* 0x000fe40000000006 */
[----:B------:R-:W-:Y:S02]  /*3ef0*/  F2FP.SATFINITE.E4M3.F32.PACK_AB_MERGE_C R26, R93, R92, RZ ;  /* 0x0000005c5d1a723e */ /* 0x000fe400048070ff */
[----:B------:R-:W-:-:S02]  /*3f00*/  F2FP.SATFINITE.E4M3.F32.PACK_AB_MERGE_C R6, R13, R12, RZ ;  /* 0x0000000c0d06723e */ /* 0x000fc400048070ff */
[----:B------:R-:W-:Y:S02]  /*3f10*/  F2FP.SATFINITE.E4M3.F32.PACK_AB_MERGE_C R5, R15, R14, RZ ;  /* 0x0000000e0f05723e */ /* 0x000fe400048070ff */
[----:B------:R-:W-:Y:S02]  /*3f20*/  F2FP.SATFINITE.E4M3.F32.PACK_AB_MERGE_C R22, R19, R18, RZ ;  /* 0x000000121316723e */ /* 0x000fe400048070ff */
[----:B------:R-:W-:Y:S02]  /*3f30*/  FMNMX3.NAN R29, |R95|, |R13|, R10, !PT ;  /* 0x4000000d5f1d7276 */ /* 0x000fe4000782020a */
[----:B------:R-:W-:Y:S02]  /*3f40*/  PRMT R10, R26, 0x5410, R91 ;  /* 0x000054101a0a7816 */ /* 0x000fe4000000005b */
[----:B------:R-:W-:Y:S02]  /*3f50*/  PRMT R11, R4, 0x5410, R11 ;  /* 0x00005410040b7816 */ /* 0x000fe4000000000b */
[----:B------:R-:W-:-:S02]  /*3f60*/  PRMT R5, R5, 0x5410, R6 ;  /* 0x0000541005057816 */ /* 0x000fc40000000006 */
[----:B------:R-:W-:Y:S01]  /*3f70*/  PRMT R4, R22, 0x5410, R17 ;  /* 0x0000541016047816 */ /* 0x000fe20000000011 */
[----:B------:R1:W-:Y:S01]  /*3f80*/  STS.128 [R118], R8 ;  /* 0x0000000876007388 */ /* 0x0003e20000000c00 */
[----:B------:R-:W-:Y:S02]  /*3f90*/  PRMT R6, R27, 0x5410, R2 ;  /* 0x000054101b067816 */ /* 0x000fe40000000002 */
[----:B------:R-:W-:Y:S02]  /*3fa0*/  PRMT R7, R7, 0x5410, R20 ;  /* 0x0000541007077816 */ /* 0x000fe40000000014 */
[----:B------:R-:W-:Y:S02]  /*3fb0*/  FMNMX3.NAN R12, |R94|, |R12|, R21, !PT ;  /* 0x4000000c5e0c7276 */ /* 0x000fe40007820215 */
[----:B------:R-:W-:Y:S01]  /*3fc0*/  FMNMX3.NAN R14, |R96|, |R14|, R23, !PT ;  /* 0x4000000e600e7276 */ /* 0x000fe20007820217 */
[----:B------:R1:W-:Y:S01]  /*3fd0*/  STS.128 [R119], R4 ;  /* 0x0000000477007388 */ /* 0x0003e20000000c00 */
[----:B------:R-:W-:-:S02]  /*3fe0*/  FMNMX.NAN R24, R24, R29, !PT ;  /* 0x0000001d18187209 */ /* 0x000fc40007820000 */
[----:B------:R-:W-:Y:S01]  /*3ff0*/  FMNMX.NAN R3, R3, R12, !PT ;  /* 0x0000000c03037209 */ /* 0x000fe20007820000 */
[----:B------:R2:W-:Y:S06]  /*4000*/  MEMBAR.ALL.CTA ;  /* 0x0000000000007992 */ /* 0x0005ec0000008000 */
[----:B--2---:R-:W2:Y:S01]  /*4010*/  FENCE.VIEW.ASYNC.S ;  /* 0x00000000000073c6 */ /* 0x004ea20000000000 */
[----:B------:R-:W-:Y:S02]  /*4020*/  FMNMX3.NAN R24, R101, R28, R24, !PT ;  /* 0x0000001c65187276 */ /* 0x000fe40007820018 */
[----:B------:R-:W-:-:S04]  /*4030*/  FMNMX3.NAN R3, R25, R14, R3, !PT ;  /* 0x0000000e19037276 */ /* 0x000fc80007820003 */
[----:B------:R-:W-:-:S04]  /*4040*/  FMNMX3.NAN R24, R3, R24, RZ, !PT ;  /* 0x0000001803187276 */ /* 0x000fc800078200ff */
[----:B------:R-:W-:Y:S01]  /*4050*/  FMNMX R127, R24, R127, !PT ;  /* 0x0000007f187f7209 */ /* 0x000fe20007800000 */
[----:B--2---:R-:W-:Y:S06]  /*4060*/  BAR.SYNC.DEFER_BLOCKING 0x2, 0x80 ;  /* 0x0082000000007b1d */ /* 0x004fec0000010000 */
[----:B------:R-:W-:Y:S05]  /*4070*/  BRA.U !UP4, `(.L_x_43) ;  /* 0x000000010c447547 */ /* 0x000fea000b800000 */
[----:B------:R-:W-:Y:S01]  /*4080*/  IMAD R128, R89, 0x4, R128 ;  /* 0x0000000459807824 */ /* 0x000fe200078e0280 */
[----:B------:R-:W-:Y:S01]  /*4090*/  UIADD3 UR12, UP0, UPT, UR10, 0x2c0, URZ ;  /* 0x000002c00a0c7890 */ /* 0x000fe2000ff1e0ff */
[----:B------:R-:W-:Y:S02]  /*40a0*/  PLOP3.LUT P0, PT, PT, PT, PT, 0x80, 0x8 ;  /* 0x000000000008781c */ /* 0x000fe40003f0f070 */
[----:B------:R-:W-:Y:S01]  /*40b0*/  IADD3 R2, PT, PT, R87, 0x4400, RZ ;  /* 0x0000440057027810 */ /* 0x000fe20007ffe0ff */
[----:B------:R-:W-:Y:S01]  /*40c0*/  IMAD.SHL.U32 R128, R128, 0x10, RZ ;  /* 0x0000001080807824 */ /* 0x000fe200078e00ff */
[----:B------:R-:W-:-:S12]  /*40d0*/  UIADD3.X UR13, UPT, UPT, URZ, UR11, URZ, UP0, !UPT ;  /* 0x0000000bff0d7290 */ /* 0x000fd800087fe4ff */
.L_x_44:
        /* <DEDUP_REMOVED lines=9> */
[----:B--2---:R-:W-:Y:S05]  /*4170*/  @P0 BRA.U.ANY `(.L_x_44) ;  /* 0xfffffffd00d80947 */ /* 0x004fea000393ffff */
[----:B------:R0:W-:Y:S02]  /*4180*/  UTMACMDFLUSH ;  /* 0x00000000000079b7 */ /* 0x0001e40000000000 */
.L_x_43:
[----:B------:R-:W-:Y:S01]  /*4190*/  BAR.SYNC.DEFER_BLOCKING 0x2, 0x80 ;  /* 0x0082000000007b1d */ /* 0x000fe20000010000 */
[----:B------:R-:W-:Y:S01]  /*41a0*/  HFMA2 R128, -RZ, RZ, 0, 1.1920928955078125e-07 ;  /* 0x00000002ff807431 */ /* 0x000fe200000001ff */
[----:B------:R-:W-:-:S04]  /*41b0*/  PLOP3.LUT P0, PT, PT, PT, PT, 0x8, 0x80 ;  /* 0x000000000080781c */ /* 0x000fc80003f0e170 */
[----:B------:R-:W-:Y:S09]  /*41c0*/  @P2 BRA `(.L_x_45) ;  /* 0xffffffec00002947 */ /* 0x000ff2000383ffff */
[----:B------:R-:W-:Y:S01]  /*41d0*/  ELECT P0, URZ, PT ;  /* 0x0000000000ff782f */ /* 0x000fe20003800000 */
[C---:B------:R-:W-:Y:S01]  /*41e0*/  IMAD R3, R108.reuse, 0x8, R87 ;  /* 0x000000086c037824 */ /* 0x040fe200078e0257 */
[----:B------:R-:W-:Y:S01]  /*41f0*/  SHF.L.U32 R2, R107, 0x1f, RZ ;  /* 0x0000001f6b027819 */ /* 0x000fe200000006ff */
[----:B------:R-:W-:Y:S01]  /*4200*/  BSSY B0, `(.L_x_46) ;  /* 0x0000006000007945 */ /* 0x000fe20003800000 */
[----:B------:R-:W-:-:S09]  /*4210*/  LEA R91, R108, R87, 0x4 ;  /* 0x000000576c5b7211 */ /* 0x000fd200078e20ff */
[----:B-1----:R-:W-:-:S04]  /*4220*/  @P0 IMAD.MOV.U32 R5, RZ, RZ, 0x1 ;  /* 0x00000001ff050424 */ /* 0x002fc800078e00ff */
[----:B------:R1:W-:Y:S01]  /*4230*/  @P0 SYNCS.ARRIVE.TRANS64.ART0 RZ, [R124+URZ+0x60], R5 ;  /* 0x000060057cff09a7 */ /* 0x0003e200085000ff */
[----:B------:R-:W2:Y:S02]  /*4240*/  SYNCS.PHASECHK.TRANS64.TRYWAIT P0, [R3+URZ+0x70], R2 ;  /* 0x00007002030075a7 */ /* 0x000ea400080011ff */
[----:B-12---:R-:W-:Y:S05]  /*4250*/  @!P0 BRA `(.L_x_47) ;  /* 0x0000000800c08947 */ /* 0x006fea0003800000 */
.L_x_79:
[----:B------:R-:W-:Y:S05]  /*4260*/  BSYNC B0 ;  /* 0x0000000000007941 */ /* 0x000fea0003800000 */
.L_x_46:
[----:B------:R-:W2:Y:S01]  /*4270*/  LDS.128 R88, [R91+0x32410] ;  /* 0x032410005b587984 */ /* 0x000ea20000000c00 */
[----:B------:R-:W-:Y:S01]  /*4280*/  CREDUX.MAXABS.F32.NAN UR4, R127 ;  /* 0x000000007f0472cc */ /* 0x000fe20000006400 */
[----:B------:R-:W-:Y:S01]  /*4290*/  BSSY.RECONVERGENT B0, `(.L_x_48) ;  /* 0x0000014000007945 */ /* 0x000fe20003800200 */
[----:B------:R-:W-:Y:S01]  /*42a0*/  ISETP.NE.AND P0, PT, R102, RZ, PT ;  /* 0x000000ff6600720c */ /* 0x000fe20003f05270 */
[----:B------:R3:W-:Y:S06]  /*42b0*/  MEMBAR.ALL.CTA ;  /* 0x0000000000007992 */ /* 0x0007ec0000008000 */
[----:B---3--:R-:W3:Y:S01]  /*42c0*/  FENCE.VIEW.ASYNC.S ;  /* 0x00000000000073c6 */ /* 0x008ee20000000000 */
[----:B------:R-:W-:-:S02]  /*42d0*/  VIADD R106, R106, 0x1 ;  /* 0x000000016a6a7836 */ /* 0x000fc40000000000 */
[----:B------:R-:W-:Y:S02]  /*42e0*/  VIADD R108, R108, 0x1 ;  /* 0x000000016c6c7836 */ /* 0x000fe40000000000 */
[----:B-1----:R-:W-:Y:S01]  /*42f0*/  IMAD.U32 R5, RZ, RZ, UR4 ;  /* 0x00000004ff057e24 */ /* 0x002fe2000f8e00ff */
[----:B---3--:R1:W-:Y:S04]  /*4300*/  SYNCS.ARRIVE.TRANS64.ART0 RZ, [R3+URZ+0x80], R0 ;  /* 0x0000800003ff79a7 */ /* 0x0083e800085000ff */
[----:B------:R1:W-:Y:S01]  /*4310*/  @!P0 STS [R120+0x32400], R5 ;  /* 0x0324000578008388 */ /* 0x0003e20000000800 */
[----:B------:R-:W-:Y:S01]  /*4320*/  BAR.SYNC.DEFER_BLOCKING 0x2, 0x80 ;  /* 0x0082000000007b1d */ /* 0x000fe20000010000 */
[----:B------:R-:W-:-:S13]  /*4330*/  LOP3.LUT P0, RZ, R122, R102, RZ, 0xfc, !PT ;  /* 0x000000667aff7212 */ /* 0x000fda000780fcff */
[----:B------:R-:W-:Y:S05]  /*4340*/  @P0 BRA `(.L_x_49) ;  /* 0x0000000000200947 */ /* 0x000fea0003800000 */
[----:B------:R-:W-:Y:S01]  /*4350*/  IMAD.U32 R87, RZ, RZ, UR7 ;  /* 0x00000007ff577e24 */ /* 0x000fe2000f8e00ff */
[----:B------:R-:W3:Y:S04]  /*4360*/  LDCU.64 UR4, c[0x0][0x740] ;  /* 0x0000e800ff0477ac */ /* 0x000ee80008000a00 */
[----:B-1----:R-:W1:Y:S01]  /*4370*/  LDS.128 R4, [R87+0x32400] ;  /* 0x0324000057047984 */ /* 0x002e620000000c00 */
[----:B---3--:R-:W-:-:S04]  /*4380*/  LEA R2, P0, R103, UR4, 0x2 ;  /* 0x0000000467027c11 */ /* 0x008fc8000f8010ff */
[----:B------:R-:W-:Y:S02]  /*4390*/  LEA.HI.X R3, R103, UR5, R86, 0x2, P0 ;  /* 0x0000000567037c11 */ /* 0x000fe400080f1456 */
[----:B-1----:R-:W-:-:S04]  /*43a0*/  FMNMX3 R4, R4, RZ, R5, !PT ;  /* 0x000000ff04047276 */ /* 0x002fc80007800005 */
[----:B------:R-:W-:-:S05]  /*43b0*/  FMNMX3 R7, R4, R6, R7, !PT ;  /* 0x0000000604077276 */ /* 0x000fca0007800007 */
[----:B------:R3:W-:Y:S02]  /*43c0*/  REDG.E.MAX.S32.STRONG.GPU desc[UR14][R2.64], R7 ;  /* 0x000000070200798e */ /* 0x0007e4000d12e30e */
.L_x_49:
[----:B------:R-:W-:Y:S05]  /*43d0*/  BSYNC.RECONVERGENT B0 ;  /* 0x0000000000007941 */ /* 0x000fea0003800200 */
.L_x_48:
[----:B--2---:R-:W-:Y:S02]  /*43e0*/  ISETP.NE.AND P0, PT, R91, 0x1, PT ;  /* 0x000000015b00780c */ /* 0x004fe40003f05270 */
[----:B------:R-:W-:Y:S02]  /*43f0*/  ISETP.NE.AND P1, PT, R108, 0x2, PT ;  /* 0x000000026c00780c */ /* 0x000fe40003f25270 */
[----:B------:R-:W-:Y:S02]  /*4400*/  ISETP.NE.AND P2, PT, R106, 0x2, PT ;  /* 0x000000026a00780c */ /* 0x000fe40003f45270 */
[----:B------:R-:W-:Y:S02]  /*4410*/  SEL R4, RZ, 0x1, P1 ;  /* 0x00000001ff047807 */ /* 0x000fe40000800000 */
[----:B---3--:R-:W-:Y:S02]  /*4420*/  SEL R2, RZ, 0x1, P2 ;  /* 0x00000001ff027807 */ /* 0x008fe40001000000 */
[----:B------:R-:W-:-:S02]  /*4430*/  LOP3.LUT R107, R107, R4, RZ, 0x3c, !PT ;  /* 0x000000046b6b7212 */ /* 0x000fc400078e3cff */
[----:B------:R-:W-:Y:S02]  /*4440*/  LOP3.LUT R105, R105, R2, RZ, 0x3c, !PT ;  /* 0x0000000269697212 */ /* 0x000fe400078e3cff */
[----:B------:R-:W-:Y:S02]  /*4450*/  SEL R108, R108, RZ, P1 ;  /* 0x000000ff6c6c7207 */ /* 0x000fe40000800000 */
[----:B------:R-:W-:Y:S01]  /*4460*/  SEL R106, R106, RZ, P2 ;  /* 0x000000ff6a6a7207 */ /* 0x000fe20001000000 */
[----:B------:R-:W-:Y:S06]  /*4470*/  @!P0 BRA `(.L_x_50) ;  /* 0xffffffe8000c8947 */ /* 0x000fec000383ffff */
.L_x_39:
[----:B------:R-:W-:Y:S05]  /*4480*/  BRA.U !UP4, `(.L_x_51) ;  /* 0x000000010c1c7547 */ /* 0x000fea000b800000 */
[----:B------:R-:W3:Y:S01]  /*4490*/  S2UR UR4, SR_CgaCtaId ;  /* 0x00000000000479c3 */ /* 0x000ee20000008800 */
[----:B------:R-:W-:Y:S02]  /*44a0*/  ELECT P0, URZ, PT ;  /* 0x0000000000ff782f */ /* 0x000fe40003800000 */
[----:B------:R-:W-:Y:S01]  /*44b0*/  MOV R2, 0x1 ;  /* 0x0000000100027802 */ /* 0x000fe20000000f00 */
[----:B------:R-:W-:-:S04]  /*44c0*/  UMOV UR5, 0x40 ;  /* 0x0000004000057882 */ /* 0x000fc80000000000 */
[----:B------:R-:W-:Y:S01]  /*44d0*/  UVIRTCOUNT.DEALLOC.SMPOOL 0x80 ;  /* 0x000000800000784c */ /* 0x000fe20000000000 */
[----:B---3--:R-:W-:-:S09]  /*44e0*/  ULEA UR4, UR4, UR5, 0x18 ;  /* 0x0000000504047291 */ /* 0x008fd2000f8ec0ff */
[----:B------:R3:W-:Y:S03]  /*44f0*/  @P0 STS.U8 [UR4], R2 ;  /* 0x00000002ff000988 */ /* 0x0007e60008000004 */
.L_x_51:
[----:B------:R-:W-:Y:S06]  /*4500*/  BAR.SYNC.DEFER_BLOCKING 0x2, 0x80 ;  /* 0x0082000000007b1d */ /* 0x000fec0000010000 */
[----:B------:R-:W-:Y:S05]  /*4510*/  BRA.U !UP4, `(.L_x_52) ;  /* 0x000000010c9c7547 */ /* 0x000fea000b800000 */
[----:B------:R-:W4:Y:S01]  /*4520*/  S2UR UR5, SR_CgaCtaId ;  /* 0x00000000000579c3 */ /* 0x000f220000008800 */
[----:B------:R-:W-:Y:S01]  /*4530*/  NOP ;  /* 0x0000000000007918 */ /* 0x000fe20000000000 */
[----:B------:R-:W-:Y:S01]  /*4540*/  UMOV UR4, 0x50 ;  /* 0x0000005000047882 */ /* 0x000fe20000000000 */
[----:B------:R-:W-:Y:S01]  /*4550*/  LOP3.LUT R4, R121, 0xffff, RZ, 0xc0, !PT ;  /* 0x0000ffff79047812 */ /* 0x000fe200078ec0ff */
[----:B-1----:R-:W-:-:S03]  /*4560*/  IMAD.MOV.U32 R3, RZ, RZ, 0xffff ;  /* 0x0000ffffff037424 */ /* 0x002fc600078e00ff */
[----:B------:R-:W-:-:S04]  /*4570*/  SHF.R.U32.HI R4, RZ, 0x5, R4 ;  /* 0x00000005ff047819 */ /* 0x000fc80000011604 */
[----:B------:R-:W-:Y:S01]  /*4580*/  SHF.L.U32 R3, R3, R4, RZ ;  /* 0x0000000403037219 */ /* 0x000fe200000006ff */
[----:B------:R-:W-:-:S05]  /*4590*/  VIADD R5, R4, 0x10 ;  /* 0x0000001004057836 */ /* 0x000fca0000000000 */
[----:B------:R-:W-:Y:S01]  /*45a0*/  SHF.L.U32 R0, R0, R5, RZ ;  /* 0x0000000500007219 */ /* 0x000fe200000006ff */
[----:B----4-:R-:W-:-:S03]  /*45b0*/  ULEA UR5, UR5, UR4, 0x18 ;  /* 0x0000000405057291 */ /* 0x010fc6000f8ec0ff */
[----:B------:R-:W-:-:S04]  /*45c0*/  LOP3.LUT R5, R0, R3, RZ, 0xfc, !PT ;  /* 0x0000000300057212 */ /* 0x000fc800078efcff */
[C---:B------:R-:W-:Y:S02]  /*45d0*/  LOP3.LUT R3, R5.reuse, 0xffff, RZ, 0xc0, !PT ;  /* 0x0000ffff05037812 */ /* 0x040fe400078ec0ff */
[----:B---3--:R-:W1:Y:S02]  /*45e0*/  LDS R2, [UR5] ;  /* 0x00000005ff027984 */ /* 0x008e640008000800 */
[----:B-1----:R-:W-:-:S04]  /*45f0*/  LOP3.LUT R0, R5, 0xffff, R2, 0x80, !PT ;  /* 0x0000ffff05007812 */ /* 0x002fc800078e8002 */
[----:B------:R-:W-:-:S13]  /*4600*/  ISETP.NE.AND P0, PT, R0, R3, PT ;  /* 0x000000030000720c */ /* 0x000fda0003f05270 */
[----:B------:R-:W-:Y:S05]  /*4610*/  @P0 BRA `(.L_x_53) ;  /* 0x0000000000500947 */ /* 0x000fea0003800000 */
[----:B------:R-:W-:Y:S02]  /*4620*/  SHF.R.U32.HI R0, RZ, 0x10, R2 ;  /* 0x00000010ff007819 */ /* 0x000fe40000011602 */
[----:B------:R-:W-:-:S04]  /*4630*/  SHF.R.U32.HI R3, RZ, 0x10, R5 ;  /* 0x00000010ff037819 */ /* 0x000fc80000011605 */
[----:B------:R-:W-:-:S04]  /*4640*/  LOP3.LUT R0, R0, R3, RZ, 0xc0, !PT ;  /* 0x0000000300007212 */ /* 0x000fc800078ec0ff */
[----:B------:R-:W-:-:S13]  /*4650*/  ISETP.NE.AND P0, PT, R0, R3, PT ;  /* 0x000000030000720c */ /* 0x000fda0003f05270 */
[----:B------:R-:W-:Y:S05]  /*4660*/  @P0 BRA `(.L_x_54) ;  /* 0x0000000000300947 */ /* 0x000fea0003800000 */
[----:B------:R-:W-:Y:S01]  /*4670*/  R2UR UR8, R5 ;  /* 0x00000000050872ca */ /* 0x000fe200000e0000 */
[----:B------:R-:W1:Y:S01]  /*4680*/  S2R R2, SR_LANEID ;  /* 0x0000000000027919 */ /* 0x000e620000000000 */
[----:B------:R-:W-:Y:S02]  /*4690*/  VOTEU.ANY UR6, UPT, PT ;  /* 0x0000000000067886 */ /* 0x000fe400038e0100 */
[----:B------:R-:W-:-:S09]  /*46a0*/  UFLO.U32 UR6, UR6 ;  /* 0x00000006000672bd */ /* 0x000fd200080e0000 */
[----:B------:R-:W-:-:S06]  /*46b0*/  ULOP3.LUT UR8, URZ, UR8, URZ, 0x33, !UPT ;  /* 0x00000008ff087292 */ /* 0x000fcc000f8e33ff */
[----:B------:R-:W-:-:S04]  /*46c0*/  IMAD.U32 R0, RZ, RZ, UR8 ;  /* 0x00000008ff007e24 */ /* 0x000fc8000f8e00ff */
[----:B------:R-:W3:Y:S02]  /*46d0*/  REDUX UR4, R0 ;  /* 0x00000000000473c4 */ /* 0x000ee40000000000 */
[----:B------:R4:W-:Y:S01]  /*46e0*/  UTCATOMSWS.AND URZ, UR8 ;  /* 0x0000000800ff79e3 */ /* 0x0009e20008000000 */
[----:B-1----:R-:W-:Y:S01]  /*46f0*/  ISETP.EQ.U32.AND P0, PT, R2, UR6, PT ;  /* 0x0000000602007c0c */ /* 0x002fe2000bf02070 */
[----:B---3--:R-:W-:-:S12]  /*4700*/  IMAD.U32 R2, RZ, RZ, UR4 ;  /* 0x00000004ff027e24 */ /* 0x008fd8000f8e00ff */
[----:B------:R4:W-:Y:S01]  /*4710*/  @P0 ATOMS.AND RZ, [UR5], R2 ;  /* 0x00000002ffff098c */ /* 0x0009e2000a800005 */
[----:B------:R-:W-:Y:S05]  /*4720*/  BRA `(.L_x_55) ;  /* 0x0000000000147947 */ /* 0x000fea0003800000 */
.L_x_54:
[----:B------:R-:W-:Y:S02]  /*4730*/  MOV R2, 0x4750 ;  /* 0x0000475000027802 */ /* 0x000fe40000000f00 */
[----:B--2---:R-:W-:Y:S05]  /*4740*/  CALL.REL.NOINC `($__internal_0_$__cuda_sm10x_tcgen05_guardrail_trap_col_being_dealloced_not_returned_by_alloc) ;  /* 0x0000000400a07944 */ /* 0x004fea0003c00000 */
[----:B------:R-:W-:Y:S05]  /*4750*/  BRA `(.L_x_55) ;  /* 0x0000000000087947 */ /* 0x000fea0003800000 */
.L_x_53:
[----:B------:R-:W-:Y:S02]  /*4760*/  MOV R2, 0x4780 ;  /* 0x0000478000027802 */ /* 0x000fe40000000f00 */
[----:B--2---:R-:W-:Y:S05]  /*4770*/  CALL.REL.NOINC `($__internal_2_$__cuda_sm10x_tcgen05_guardrail_trap_unallocated_columns_being_dealloced) ;  /* 0x0000000400ac7944 */ /* 0x004fea0003c00000 */
.L_x_55:
[----:B------:R-:W-:Y:S01]  /*4780*/  NOP ;  /* 0x0000000000007918 */ /* 0x000fe20000000000 */
.L_x_52:
[----:B------:R-:W-:-:S04]  /*4790*/  DEPBAR.LE SB0, 0x0 ;  /* 0x000080000000791a */ /* 0x000fc80000000000 */
[----:B------:R-:W-:-:S04]  /*47a0*/  DEPBAR.LE SB0, 0x0 ;  /* 0x000080000000791a */ /* 0x000fc80000000000 */
[----:B----4-:R-:W-:Y:S05]  /*47b0*/  EXIT ;  /* 0x000000000000794d */ /* 0x010fea0003800000 */
.L_x_9:
[----:B------:R-:W-:-:S07]  /*47c0*/  MOV R20, R21 ;  /* 0x0000001500147202 */ /* 0x000fce0000000f00 */
.L_x_56:
[----:B----4-:R4:W3:Y:S02]  /*47d0*/  SYNCS.PHASECHK.TRANS64.TRYWAIT P0, [R14+URZ+0x80], R21 ;  /* 0x000080150e0075a7 */ /* 0x0108e400080011ff */
[----:B---3--:R-:W-:Y:S05]  /*47e0*/  @!P0 NANOSLEEP.SYNCS 0x989680 ;  /* 0x009896800000895d */ /* 0x008fea0003900000 */
[----:B------:R-:W3:Y:S02]  /*47f0*/  @!P0 SYNCS.PHASECHK.TRANS64 P0, [R14+URZ+0x80], R21 ;  /* 0x000080150e0085a7 */ /* 0x000ee400080010ff */
[----:B---3--:R-:W-:Y:S05]  /*4800*/  @!P0 BRA `(.L_x_56) ;  /* 0xfffffffc00f08947 */ /* 0x008fea000383ffff */
[----:B------:R-:W-:Y:S05]  /*4810*/  BRA `(.L_x_57) ;  /* 0xffffffc400287947 */ /* 0x000fea000383ffff */
.L_x_11:
[----:B------:R-:W-:-:S07]  /*4820*/  MOV R7, R6 ;  /* 0x0000000600077202 */ /* 0x000fce0000000f00 */
.L_x_58:
[----:B--2---:R2:W3:Y:S02]  /*4830*/  SYNCS.PHASECHK.TRANS64.TRYWAIT P0, [R2+URZ+0x80], R7 ;  /* 0x00008007020075a7 */ /* 0x0044e400080011ff */
[----:B---3--:R-:W-:Y:S05]  /*4840*/  @!P0 NANOSLEEP.SYNCS 0x989680 ;  /* 0x009896800000895d */ /* 0x008fea0003900000 */
[----:B------:R-:W3:Y:S02]  /*4850*/  @!P0 SYNCS.PHASECHK.TRANS64 P0, [R2+URZ+0x80], R7 ;  /* 0x00008007020085a7 */ /* 0x000ee400080010ff */
[----:B---3--:R-:W-:Y:S05]  /*4860*/  @!P0 BRA `(.L_x_58) ;  /* 0xfffffffc00f08947 */ /* 0x008fea000383ffff */
[----:B------:R-:W-:Y:S05]  /*4870*/  BRA `(.L_x_59) ;  /* 0xffffffc400cc7947 */ /* 0x000fea000383ffff */
.L_x_12:
[----:B------:R-:W-:-:S07]  /*4880*/  MOV R13, R12 ;  /* 0x0000000c000d7202 */ /* 0x000fce0000000f00 */
.L_x_60:
[----:B--2---:R2:W3:Y:S02]  /*4890*/  SYNCS.PHASECHK.TRANS64.TRYWAIT P0, [R8+URZ+0x80], R13 ;  /* 0x0000800d080075a7 */ /* 0x0044e400080011ff */
[----:B---3--:R-:W-:Y:S05]  /*48a0*/  @!P0 NANOSLEEP.SYNCS 0x989680 ;  /* 0x009896800000895d */ /* 0x008fea0003900000 */
[----:B------:R-:W3:Y:S02]  /*48b0*/  @!P0 SYNCS.PHASECHK.TRANS64 P0, [R8+URZ+0x80], R13 ;  /* 0x0000800d080085a7 */ /* 0x000ee400080010ff */
[----:B---3--:R-:W-:Y:S05]  /*48c0*/  @!P0 BRA `(.L_x_60) ;  /* 0xfffffffc00f08947 */ /* 0x008fea000383ffff */
[----:B------:R-:W-:Y:S05]  /*48d0*/  BRA `(.L_x_4) ;  /* 0xffffffc800007947 */ /* 0x000fea000383ffff */
.L_x_14:
[----:B------:R-:W-:-:S07]  /*48e0*/  MOV R0, UR23 ;  /* 0x0000001700007c02 */ /* 0x000fce0008000f00 */
.L_x_61:
[----:B---3--:R3:W4:Y:S02]  /*48f0*/  SYNCS.PHASECHK.TRANS64.TRYWAIT P0, [R0+URZ+0x70], RZ ;  /* 0x000070ff000075a7 */ /* 0x00872400080011ff */
[----:B----4-:R-:W-:Y:S05]  /*4900*/  @!P0 NANOSLEEP.SYNCS 0x989680 ;  /* 0x009896800000895d */ /* 0x010fea0003900000 */
[----:B------:R-:W4:Y:S02]  /*4910*/  @!P0 SYNCS.PHASECHK.TRANS64 P0, [R0+URZ+0x70], RZ ;  /* 0x000070ff000085a7 */ /* 0x000f2400080010ff */
[----:B----4-:R-:W-:Y:S05]  /*4920*/  @!P0 BRA `(.L_x_61) ;  /* 0xfffffffc00f08947 */ /* 0x010fea000383ffff */
[----:B------:R-:W-:Y:S05]  /*4930*/  BRA `(.L_x_62) ;  /* 0xffffffc800047947 */ /* 0x000fea000383ffff */
.L_x_17:
[----:B------:R-:W-:Y:S02]  /*4940*/  MOV R4, UR11 ;  /* 0x0000000b00047c02 */ /* 0x000fe40008000f00 */
[----:B------:R-:W-:Y:S02]  /*4950*/  MOV R5, UR11 ;  /* 0x0000000b00057c02 */ /* 0x000fe40008000f00 */
[----:B------:R-:W-:-:S07]  /*4960*/  MOV R0, UR5 ;  /* 0x0000000500007c02 */ /* 0x000fce0008000f00 */
.L_x_63:
[----:B--2---:R2:W3:Y:S02]  /*4970*/  SYNCS.PHASECHK.TRANS64.TRYWAIT P0, [R0+URZ+0x28], R5 ;  /* 0x00002805000075a7 */ /* 0x0044e400080011ff */
[----:B---3--:R-:W-:Y:S05]  /*4980*/  @!P0 NANOSLEEP.SYNCS 0x989680 ;  /* 0x009896800000895d */ /* 0x008fea0003900000 */
[----:B------:R-:W3:Y:S02]  /*4990*/  @!P0 SYNCS.PHASECHK.TRANS64 P0, [R0+URZ+0x28], R5 ;  /* 0x00002805000085a7 */ /* 0x000ee400080010ff */
[----:B---3--:R-:W-:Y:S05]  /*49a0*/  @!P0 BRA `(.L_x_63) ;  /* 0xfffffffc00f08947 */ /* 0x008fea000383ffff */
[----:B------:R-:W-:Y:S05]  /*49b0*/  BRA `(.L_x_16) ;  /* 0xffffffc800c47947 */ /* 0x000fea000383ffff */
.L_x_19:
[----:B------:R-:W-:-:S07]  /*49c0*/  MOV R5, R4 ;  /* 0x0000000400057202 */ /* 0x000fce0000000f00 */
.L_x_64:
[----:B---3--:R3:W4:Y:S02]  /*49d0*/  SYNCS.PHASECHK.TRANS64.TRYWAIT P0, [R3+URZ+0x70], R5 ;  /* 0x00007005030075a7 */ /* 0x00872400080011ff */
[----:B----4-:R-:W-:Y:S05]  /*49e0*/  @!P0 NANOSLEEP.SYNCS 0x989680 ;  /* 0x009896800000895d */ /* 0x010fea0003900000 */
[----:B------:R-:W4:Y:S02]  /*49f0*/  @!P0 SYNCS.PHASECHK.TRANS64 P0, [R3+URZ+0x70], R5 ;  /* 0x00007005030085a7 */ /* 0x000f2400080010ff */
[----:B----4-:R-:W-:Y:S05]  /*4a00*/  @!P0 BRA `(.L_x_64) ;  /* 0xfffffffc00f08947 */ /* 0x010fea000383ffff */
[----:B------:R-:W-:Y:S05]  /*4a10*/  BRA `(.L_x_65) ;  /* 0xffffffcc00107947 */ /* 0x000fea000383ffff */
.L_x_21:
[----:B------:R-:W-:Y:S02]  /*4a20*/  MOV R2, UR4 ;  /* 0x0000000400027c02 */ /* 0x000fe40008000f00 */
[----:B------:R-:W-:Y:S02]  /*4a30*/  MOV R3, UR4 ;  /* 0x0000000400037c02 */ /* 0x000fe40008000f00 */
[----:B------:R-:W-:-:S07]  /*4a40*/  MOV R0, UR5 ;  /* 0x0000000500007c02 */ /* 0x000fce0008000f00 */
.L_x_66:
[----:B---3--:R3:W4:Y:S02]  /*4a50*/  SYNCS.PHASECHK.TRANS64.TRYWAIT P0, [R0+URZ+0x28], R3 ;  /* 0x00002803000075a7 */ /* 0x00872400080011ff */
[----:B----4-:R-:W-:Y:S05]  /*4a60*/  @!P0 NANOSLEEP.SYNCS 0x989680 ;  /* 0x009896800000895d */ /* 0x010fea0003900000 */
[----:B------:R-:W4:Y:S02]  /*4a70*/  @!P0 SYNCS.PHASECHK.TRANS64 P0, [R0+URZ+0x28], R3 ;  /* 0x00002803000085a7 */ /* 0x000f2400080010ff */
[----:B----4-:R-:W-:Y:S05]  /*4a80*/  @!P0 BRA `(.L_x_66) ;  /* 0xfffffffc00f08947 */ /* 0x010fea000383ffff */
[----:B------:R-:W-:Y:S05]  /*4a90*/  BRA `(.L_x_67) ;  /* 0xffffffcc00847947 */ /* 0x000fea000383ffff */
.L_x_23:
[----:B------:R-:W-:-:S07]  /*4aa0*/  MOV R2, UR12 ;  /* 0x0000000c00027c02 */ /* 0x000fce0008000f00 */
.L_x_68:
[----:B---3--:R3:W4:Y:S02]  /*4ab0*/  SYNCS.PHASECHK.TRANS64.TRYWAIT P0, [R2+URZ+0x70], RZ ;  /* 0x000070ff020075a7 */ /* 0x00872400080011ff */
[----:B----4-:R-:W-:Y:S05]  /*4ac0*/  @!P0 NANOSLEEP.SYNCS 0x989680 ;  /* 0x009896800000895d */ /* 0x010fea0003900000 */
[----:B------:R-:W4:Y:S02]  /*4ad0*/  @!P0 SYNCS.PHASECHK.TRANS64 P0, [R2+URZ+0x70], RZ ;  /* 0x000070ff020085a7 */ /* 0x000f2400080010ff */
[----:B----4-:R-:W-:Y:S05]  /*4ae0*/  @!P0 BRA `(.L_x_68) ;  /* 0xfffffffc00f08947 */ /* 0x010fea000383ffff */
[----:B------:R-:W-:Y:S05]  /*4af0*/  BRA `(.L_x_69) ;  /* 0xffffffcc009c7947 */ /* 0x000fea000383ffff */
.L_x_26:
[----:B------:R-:W-:Y:S02]  /*4b00*/  MOV R0, UR18 ;  /* 0x0000001200007c02 */ /* 0x000fe40008000f00 */
[----:B------:R-:W-:-:S07]  /*4b10*/  MOV R3, R2 ;  /* 0x0000000200037202 */ /* 0x000fce0000000f00 */
.L_x_70:
[----:B---3--:R3:W4:Y:S02]  /*4b20*/  SYNCS.PHASECHK.TRANS64.TRYWAIT P0, [R0+URZ+0x60], R3 ;  /* 0x00006003000075a7 */ /* 0x00872400080011ff */
[----:B----4-:R-:W-:Y:S05]  /*4b30*/  @!P0 NANOSLEEP.SYNCS 0x989680 ;  /* 0x009896800000895d */ /* 0x010fea0003900000 */
[----:B------:R-:W4:Y:S02]  /*4b40*/  @!P0 SYNCS.PHASECHK.TRANS64 P0, [R0+URZ+0x60], R3 ;  /* 0x00006003000085a7 */ /* 0x000f2400080010ff */
[----:B----4-:R-:W-:Y:S05]  /*4b50*/  @!P0 BRA `(.L_x_70) ;  /* 0xfffffffc00f08947 */ /* 0x010fea000383ffff */
[----:B------:R-:W-:Y:S05]  /*4b60*/  BRA `(.L_x_25) ;  /* 0xffffffd000c07947 */ /* 0x000fea000383ffff */
.L_x_28:
[----:B------:R-:W-:Y:S02]  /*4b70*/  MOV R2, UR23 ;  /* 0x0000001700027c02 */ /* 0x000fe40008000f00 */
[----:B------:R-:W-:Y:S02]  /*4b80*/  MOV R3, UR23 ;  /* 0x0000001700037c02 */ /* 0x000fe40008000f00 */
[----:B------:R-:W-:Y:S07]  /*4b90*/  MOV R0, UR13 ;  /* 0x0000000d00007c02 */ /* 0x000fee0008000f00 */
.L_x_71:
[----:B---3--:R3:W4:Y:S02]  /*4ba0*/  SYNCS.PHASECHK.TRANS64.TRYWAIT P1, [R0+URZ], R3 ;  /* 0x00000003000075a7 */ /* 0x00872400080211ff */
[----:B----4-:R-:W-:Y:S05]  /*4bb0*/  @!P1 NANOSLEEP.SYNCS 0x989680 ;  /* 0x009896800000995d */ /* 0x010fea0003900000 */
[----:B------:R-:W4:Y:S02]  /*4bc0*/  @!P1 SYNCS.PHASECHK.TRANS64 P1, [R0+URZ], R3 ;  /* 0x00000003000095a7 */ /* 0x000f2400080210ff */
[----:B----4-:R-:W-:Y:S05]  /*4bd0*/  @!P1 BRA `(.L_x_71) ;  /* 0xfffffffc00f09947 */ /* 0x010fea000383ffff */
[----:B------:R-:W-:Y:S05]  /*4be0*/  BRA `(.L_x_27) ;  /* 0xffffffd400547947 */ /* 0x000fea000383ffff */
.L_x_30:
[----:B------:R-:W-:-:S07]  /*4bf0*/  MOV R2, R3 ;  /* 0x0000000300027202 */ /* 0x000fce0000000f00 */
.L_x_72:
[----:B----4-:R4:W3:Y:S02]  /*4c00*/  SYNCS.PHASECHK.TRANS64.TRYWAIT P0, [R0+URZ+0x70], R3 ;  /* 0x00007003000075a7 */ /* 0x0108e400080011ff */
[----:B---3--:R-:W-:Y:S05]  /*4c10*/  @!P0 NANOSLEEP.SYNCS 0x989680 ;  /* 0x009896800000895d */ /* 0x008fea0003900000 */
[----:B------:R-:W3:Y:S02]  /*4c20*/  @!P0 SYNCS.PHASECHK.TRANS64 P0, [R0+URZ+0x70], R3 ;  /* 0x00007003000085a7 */ /* 0x000ee400080010ff */
[----:B---3--:R-:W-:Y:S05]  /*4c30*/  @!P0 BRA `(.L_x_72) ;  /* 0xfffffffc00f08947 */ /* 0x008fea000383ffff */
[----:B------:R-:W-:Y:S05]  /*4c40*/  BRA `(.L_x_73) ;  /* 0xffffffd400e87947 */ /* 0x000fea000383ffff */
.L_x_32:
[----:B------:R-:W-:-:S07]  /*4c50*/  MOV R3, R2 ;  /* 0x0000000200037202 */ /* 0x000fce0000000f00 */
.L_x_74:
[----:B---3--:R3:W4:Y:S02]  /*4c60*/  SYNCS.PHASECHK.TRANS64.TRYWAIT P0, [R0+URZ+0x60], R3 ;  /* 0x00006003000075a7 */ /* 0x00872400080011ff */
[----:B----4-:R-:W-:Y:S05]  /*4c70*/  @!P0 NANOSLEEP.SYNCS 0x989680 ;  /* 0x009896800000895d */ /* 0x010fea0003900000 */
[----:B------:R-:W4:Y:S02]  /*4c80*/  @!P0 SYNCS.PHASECHK.TRANS64 P0, [R0+URZ+0x60], R3 ;  /* 0x00006003000085a7 */ /* 0x000f2400080010ff */
[----:B----4-:R-:W-:Y:S05]  /*4c90*/  @!P0 BRA `(.L_x_74) ;  /* 0xfffffffc00f08947 */ /* 0x010fea000383ffff */
[----:B------:R-:W-:Y:S05]  /*4ca0*/  BRA `(.L_x_22) ;  /* 0xffffffd8003c7947 */ /* 0x000fea000383ffff */
.L_x_38:
[----:B-1----:R1:W4:Y:S02]  /*4cb0*/  SYNCS.PHASECHK.TRANS64.TRYWAIT P0, [R87+URZ+0x70], RZ ;  /* 0x000070ff570075a7 */ /* 0x00232400080011ff */
[----:B----4-:R-:W-:Y:S05]  /*4cc0*/  @!P0 NANOSLEEP.SYNCS 0x989680 ;  /* 0x009896800000895d */ /* 0x010fea0003900000 */
[----:B------:R-:W4:Y:S02]  /*4cd0*/  @!P0 SYNCS.PHASECHK.TRANS64 P0, [R87+URZ+0x70], RZ ;  /* 0x000070ff570085a7 */ /* 0x000f2400080010ff */
[----:B----4-:R-:W-:Y:S05]  /*4ce0*/  @!P0 BRA `(.L_x_38) ;  /* 0xfffffffc00f08947 */ /* 0x010fea000383ffff */
[----:B------:R-:W-:Y:S05]  /*4cf0*/  BRA `(.L_x_75) ;  /* 0xffffffdc000c7947 */ /* 0x000fea000383ffff */
.L_x_40:
[----:B------:R-:W-:-:S07]  /*4d00*/  MOV R2, R3 ;  /* 0x0000000300027202 */ /* 0x000fce0000000f00 */
.L_x_76:
[----:B-1----:R1:W3:Y:S02]  /*4d10*/  SYNCS.PHASECHK.TRANS64.TRYWAIT P1, [R124+URZ+0x50], R3 ;  /* 0x000050037c0075a7 */ /* 0x0022e400080211ff */
[----:B---3--:R-:W-:Y:S05]  /*4d20*/  @!P1 NANOSLEEP.SYNCS 0x989680 ;  /* 0x009896800000995d */ /* 0x008fea0003900000 */
[----:B------:R-:W3:Y:S02]  /*4d30*/  @!P1 SYNCS.PHASECHK.TRANS64 P1, [R124+URZ+0x50], R3 ;  /* 0x000050037c0095a7 */ /* 0x000ee400080210ff */
[----:B---3--:R-:W-:Y:S05]  /*4d40*/  @!P1 BRA `(.L_x_76) ;  /* 0xfffffffc00f09947 */ /* 0x008fea000383ffff */
[----:B------:R-:W-:Y:S05]  /*4d50*/  BRA `(.L_x_77) ;  /* 0xffffffe0000c7947 */ /* 0x000fea000383ffff */
.L_x_47:
[-C--:B------:R-:W-:Y:S02]  /*4d60*/  MOV R4, R2.reuse ;  /* 0x0000000200047202 */ /* 0x080fe40000000f00 */
[----:B------:R-:W-:-:S07]  /*4d70*/  MOV R5, R2 ;  /* 0x0000000200057202 */ /* 0x000fce0000000f00 */
.L_x_78:
[----:B-1----:R1:W2:Y:S02]  /*4d80*/  SYNCS.PHASECHK.TRANS64.TRYWAIT P0, [R3+URZ+0x70], R5 ;  /* 0x00007005030075a7 */ /* 0x0022a400080011ff */
[----:B--2---:R-:W-:Y:S05]  /*4d90*/  @!P0 NANOSLEEP.SYNCS 0x989680 ;  /* 0x009896800000895d */ /* 0x004fea0003900000 */
[----:B------:R-:W2:Y:S02]  /*4da0*/  @!P0 SYNCS.PHASECHK.TRANS64 P0, [R3+URZ+0x70], R5 ;  /* 0x00007005030085a7 */ /* 0x000ea400080010ff */
[----:B--2---:R-:W-:Y:S05]  /*4db0*/  @!P0 BRA `(.L_x_78) ;  /* 0xfffffffc00f08947 */ /* 0x004fea000383ffff */
[----:B------:R-:W-:Y:S05]  /*4dc0*/  BRA `(.L_x_79) ;  /* 0xfffffff400247947 */ /* 0x000fea000383ffff */
        .weak           $__internal_0_$__cuda_sm10x_tcgen05_guardrail_trap_col_being_dealloced_not_returned_by_alloc
        .type           $__internal_0_$__cuda_sm10x_tcgen05_guardrail_trap_col_being_dealloced_not_returned_by_alloc,@function
        .size           $__internal_0_$__cuda_sm10x_tcgen05_guardrail_trap_col_being_dealloced_not_returned_by_alloc,($__internal_1_$__cuda_sm10x_tcgen05_guardrail_trap_phase_invalid_during_alloc - $__internal_0_$__cuda_sm10x_tcgen05_guardrail_trap_col_being_dealloced_not_returned_by_alloc)
$__internal_0_$__cuda_sm10x_tcgen05_guardrail_trap_col_being_dealloced_not_returned_by_alloc:
[----:B------:R-:W-:Y:S05]  /*4dd0*/  BPT.TRAP 0x1 ;  /* 0x000000040000795c */ /* 0x000fea0000300000 */
[----:B------:R-:W-:-:S04]  /*4de0*/  HFMA2 R3, -RZ, RZ, 0, 0 ;  /* 0x00000000ff037431 */ /* 0x000fc800000001ff */
[----:B------:R-:W-:Y:S05]  /*4df0*/  RET.REL.NODEC R2 `(kernel_cutlass_kernel_cudnngrouped_gemmgrouped_gemm_swiglugrouped_gemm_swiglu_quantBlockScaledContiguousGroupedGemmKernel_object_at__TiledMMA_ThrLayoutVMNK11110000_PermutationMNK____MMAAt_0) ;  /* 0xffffffb002807950 */ /* 0x000fea0003c3ffff */
        .weak           $__internal_1_$__cuda_sm10x_tcgen05_guardrail_trap_phase_invalid_during_alloc
        .type           $__internal_1_$__cuda_sm10x_tcgen05_guardrail_trap_phase_invalid_during_alloc,@function
        .size           $__internal_1_$__cuda_sm10x_tcgen05_guardrail_trap_phase_invalid_during_alloc,($__internal_2_$__cuda_sm10x_tcgen05_guardrail_trap_unallocated_columns_being_dealloced - $__internal_1_$__cuda_sm10x_tcgen05_guardrail_trap_phase_invalid_during_alloc)
$__internal_1_$__cuda_sm10x_tcgen05_guardrail_trap_phase_invalid_during_alloc:
[----:B------:R-:W-:Y:S05]  /*4e00*/  BPT.TRAP 0x1 ;  /* 0x000000040000795c */ /* 0x000fea0000300000 */
[----:B------:R-:W-:-:S04]  /*4e10*/  MOV R3, 0x0 ;  /* 0x0000000000037802 */ /* 0x000fc80000000f00 */
[----:B------:R-:W-:Y:S05]  /*4e20*/  RET.REL.NODEC R2 `(kernel_cutlass_kernel_cudnngrouped_gemmgrouped_gemm_swiglugrouped_gemm_swiglu_quantBlockScaledContiguousGroupedGemmKernel_object_at__TiledMMA_ThrLayoutVMNK11110000_PermutationMNK____MMAAt_0) ;  /* 0xffffffb002747950 */ /* 0x000fea0003c3ffff */
        .weak           $__internal_2_$__cuda_sm10x_tcgen05_guardrail_trap_unallocated_columns_being_dealloced
        .type           $__internal_2_$__cuda_sm10x_tcgen05_guardrail_trap_unallocated_columns_being_dealloced,@function
        .size           $__internal_2_$__cuda_sm10x_tcgen05_guardrail_trap_unallocated_columns_being_dealloced,(.L_x_83 - $__internal_2_$__cuda_sm10x_tcgen05_guardrail_trap_unallocated_columns_being_dealloced)
$__internal_2_$__cuda_sm10x_tcgen05_guardrail_trap_unallocated_columns_being_dealloced:
[----:B------:R-:W-:Y:S05]  /*4e30*/  BPT.TRAP 0x1 ;  /* 0x000000040000795c */ /* 0x000fea0000300000 */
[----:B------:R-:W-:-:S04]  /*4e40*/  HFMA2 R3, -RZ, RZ, 0, 0 ;  /* 0x00000000ff037431 */ /* 0x000fc800000001ff */
[----:B------:R-:W-:Y:S05]  /*4e50*/  RET.REL.NODEC R2 `(kernel_cutlass_kernel_cudnngrouped_gemmgrouped_gemm_swiglugrouped_gemm_swiglu_quantBlockScaledContiguousGroupedGemmKernel_object_at__TiledMMA_ThrLayoutVMNK11110000_PermutationMNK____MMAAt_0) ;  /* 0xffffffb002687950 */ /* 0x000fea0003c3ffff */
.L_x_80:
[----:B------:R-:W-:-:S00]  /*4e60*/  BRA `(.L_x_80) ;  /* 0xfffffffc00fc7947 */ /* 0x000fc0000383ffff */
[----:B------:R-:W-:-:S00]  /*4e70*/  NOP ;  /* 0x0000000000007918 */ /* 0x000fc00000000000 */
        /* <DEDUP_REMOVED lines=8> */
.L_x_83:


//--------------------- .nv.shared.kernel_cutlass_kernel_cudnngrouped_gemmgrouped_gemm_swiglugrouped_gemm_swiglu_quantBlockScaledContiguousGroupedGemmKernel_object_at__TiledMMA_ThrLayoutVMNK11110000_PermutationMNK____MMAAt_0 --------------------------
	.section	.nv.shared.kernel_cutlass_kernel_cudnngrouped_gemmgrouped_gemm_swiglugrouped_gemm_swiglu_quantBlockScaledContiguousGroupedGemmKernel_object_at__TiledMMA_ThrLayoutVMNK11110000_PermutationMNK____MMAAt_0,"aw",@nobits
	.sectionflags	@""
	.align	1024
	.zero		1024


//--------------------- .nv.shared.reserved.0     --------------------------
	.section	.nv.shared.reserved.0,"aw",@nobits
	.align	8
	.weak		__nv_reservedSMEM_offset_0_alias
	.size		__nv_reservedSMEM_offset_0_alias, 0, 64
	.other		__nv_reservedSMEM_offset_0_alias,@"STO_CUDA_RESERVED_SHARED STV_DEFAULT"
__nv_reservedSMEM_offset_0_alias:
	.zero		0
.nv.shared.reserved.0:
	.zero		64
	.weak		__nv_reservedSMEM_allocation_phase
	.type		__nv_reservedSMEM_allocation_phase,@object
	.size		__nv_reservedSMEM_allocation_phase,(.L_0 - __nv_reservedSMEM_allocation_phase)
__nv_reservedSMEM_allocation_phase:
	.zero		1
.L_0:
	.zero		7
	.weak		__nv_reservedSMEM_devtool_atexit_pc
	.type		__nv_reservedSMEM_devtool_atexit_pc,@object
	.size		__nv_reservedSMEM_devtool_atexit_pc,(__nv_reservedSMEM_allocation_mask - __nv_reservedSMEM_devtool_atexit_pc)
__nv_reservedSMEM_devtool_atexit_pc:
	.zero		8
	.weak		__nv_reservedSMEM_allocation_mask
	.type		__nv_reservedSMEM_allocation_mask,@object
	.size		__nv_reservedSMEM_allocation_mask,(.L_2 - __nv_reservedSMEM_allocation_mask)
__nv_reservedSMEM_allocation_mask:
	.zero		4
.L_2:


//--------------------- .nv.constant0.kernel_cutlass_kernel_cudnngrouped_gemmgrouped_gemm_swiglugrouped_gemm_swiglu_quantBlockScaledContiguousGroupedGemmKernel_object_at__TiledMMA_ThrLayoutVMNK11110000_PermutationMNK____MMAAt_0 --------------------------
	.section	.nv.constant0.kernel_cutlass_kernel_cudnngrouped_gemmgrouped_gemm_swiglugrouped_gemm_swiglu_quantBlockScaledContiguousGroupedGemmKernel_object_at__TiledMMA_ThrLayoutVMNK11110000_PermutationMNK____MMAAt_0,"a",@progbits
	.sectionflags	@""
	.align	4
.nv.constant0.kernel_cutlass_kernel_cudnngrouped_gemmgrouped_gemm_swiglugrouped_gemm_swiglu_quantBlockScaledContiguousGroupedGemmKernel_object_at__TiledMMA_ThrLayoutVMNK11110000_PermutationMNK____MMAAt_0:
	.zero		1924


//--------------------- SYMBOLS --------------------------

	.type		.nv.reservedSmem.offset0,@object
	.size		.nv.reservedSmem.offset0,0x4
	.type		.nv.reservedSmem.cap,@object
	.size		.nv.reservedSmem.cap,0x4
